//
// Generated by NVIDIA NVVM Compiler
//
// Compiler Build ID: CL-36424714
// Cuda compilation tools, release 13.0, V13.0.88
// Based on NVVM 20.0.0
//

.version 9.0
.target sm_100
.address_size 64

	// .globl	_Z23flash_attention_forwardPKfS0_S0_PfS1_S1_iiiii
.extern .shared .align 16 .b8 shared_mem[];

.visible .entry _Z23flash_attention_forwardPKfS0_S0_PfS1_S1_iiiii(
	.param .u64 .ptr .align 1 _Z23flash_attention_forwardPKfS0_S0_PfS1_S1_iiiii_param_0,
	.param .u64 .ptr .align 1 _Z23flash_attention_forwardPKfS0_S0_PfS1_S1_iiiii_param_1,
	.param .u64 .ptr .align 1 _Z23flash_attention_forwardPKfS0_S0_PfS1_S1_iiiii_param_2,
	.param .u64 .ptr .align 1 _Z23flash_attention_forwardPKfS0_S0_PfS1_S1_iiiii_param_3,
	.param .u64 .ptr .align 1 _Z23flash_attention_forwardPKfS0_S0_PfS1_S1_iiiii_param_4,
	.param .u64 .ptr .align 1 _Z23flash_attention_forwardPKfS0_S0_PfS1_S1_iiiii_param_5,
	.param .u32 _Z23flash_attention_forwardPKfS0_S0_PfS1_S1_iiiii_param_6,
	.param .u32 _Z23flash_attention_forwardPKfS0_S0_PfS1_S1_iiiii_param_7,
	.param .u32 _Z23flash_attention_forwardPKfS0_S0_PfS1_S1_iiiii_param_8,
	.param .u32 _Z23flash_attention_forwardPKfS0_S0_PfS1_S1_iiiii_param_9,
	.param .u32 _Z23flash_attention_forwardPKfS0_S0_PfS1_S1_iiiii_param_10
)
{
	.local .align 16 .b8 	__local_depot0[1536];
	.reg .b64 	%SP;
	.reg .b64 	%SPL;
	.reg .pred 	%p<91>;
	.reg .b32 	%r<305>;
	.reg .b32 	%f<502>;
	.reg .b64 	%rd<149>;

	mov.u64 	%SPL, __local_depot0;
	ld.param.u64 	%rd30, [_Z23flash_attention_forwardPKfS0_S0_PfS1_S1_iiiii_param_0];
	ld.param.u64 	%rd27, [_Z23flash_attention_forwardPKfS0_S0_PfS1_S1_iiiii_param_3];
	ld.param.u64 	%rd28, [_Z23flash_attention_forwardPKfS0_S0_PfS1_S1_iiiii_param_4];
	ld.param.u64 	%rd29, [_Z23flash_attention_forwardPKfS0_S0_PfS1_S1_iiiii_param_5];
	ld.param.u32 	%r126, [_Z23flash_attention_forwardPKfS0_S0_PfS1_S1_iiiii_param_6];
	ld.param.u32 	%r122, [_Z23flash_attention_forwardPKfS0_S0_PfS1_S1_iiiii_param_7];
	ld.param.u32 	%r123, [_Z23flash_attention_forwardPKfS0_S0_PfS1_S1_iiiii_param_8];
	ld.param.u32 	%r124, [_Z23flash_attention_forwardPKfS0_S0_PfS1_S1_iiiii_param_9];
	ld.param.u32 	%r125, [_Z23flash_attention_forwardPKfS0_S0_PfS1_S1_iiiii_param_10];
	cvta.to.global.u64 	%rd1, %rd30;
	add.u64 	%rd2, %SPL, 0;
	add.u64 	%rd3, %SPL, 256;
	add.u64 	%rd4, %SPL, 512;
	add.u64 	%rd5, %SPL, 1024;
	mov.u32 	%r1, %ctaid.y;
	div.s32 	%r2, %r1, %r122;
	setp.ge.s32 	%p1, %r2, %r126;
	setp.lt.s32 	%p2, %r122, 0;
	or.pred  	%p3, %p2, %p1;
	@%p3 bra 	$L__BB0_118;
	cvt.rn.f32.s32 	%f57, %r125;
	cvt.rn.f32.s32 	%f58, %r124;
	mul.f32 	%f59, %f58, 0f40800000;
	div.rn.f32 	%f60, %f57, %f59;
	cvt.rpi.f32.f32 	%f61, %f60;
	cvt.rzi.s32.f32 	%r3, %f61;
	min.s32 	%r4, %r3, %r124;
	add.s32 	%r127, %r123, -1;
	add.s32 	%r128, %r127, %r4;
	div.s32 	%r129, %r128, %r4;
	add.s32 	%r130, %r127, %r3;
	div.s32 	%r5, %r130, %r3;
	mov.u32 	%r6, %ctaid.x;
	setp.ge.s32 	%p4, %r6, %r129;
	@%p4 bra 	$L__BB0_118;
	mul.lo.s32 	%r7, %r4, %r6;
	sub.s32 	%r131, %r123, %r7;
	min.s32 	%r8, %r4, %r131;
	mul.wide.u32 	%rd35, %r2, %r122;
	rem.s32 	%r132, %r1, %r122;
	cvt.u64.u32 	%rd36, %r132;
	add.s64 	%rd37, %rd35, %rd36;
	cvt.s64.s32 	%rd38, %r123;
	mul.lo.s64 	%rd39, %rd37, %rd38;
	cvt.s64.s32 	%rd40, %r124;
	mul.lo.s64 	%rd6, %rd39, %rd40;
	cvta.to.global.u64 	%rd41, %rd27;
	shl.b64 	%rd42, %rd6, 2;
	add.s64 	%rd7, %rd41, %rd42;
	cvta.to.global.u64 	%rd43, %rd28;
	shl.b64 	%rd44, %rd39, 2;
	add.s64 	%rd8, %rd43, %rd44;
	cvta.to.global.u64 	%rd45, %rd29;
	add.s64 	%rd9, %rd45, %rd44;
	mov.u32 	%r9, %tid.x;
	setp.ge.s32 	%p5, %r9, %r8;
	@%p5 bra 	$L__BB0_18;
	setp.gt.s32 	%p6, %r124, 0;
	mov.u32 	%r10, %ntid.x;
	mov.u32 	%r271, %r9;
	@%p6 bra 	$L__BB0_4;
	bra.uni 	$L__BB0_17;
$L__BB0_4:
	add.s32 	%r11, %r124, -1;
	and.b32  	%r12, %r124, 7;
	add.s32 	%r13, %r12, -1;
	and.b32  	%r14, %r124, 3;
	and.b32  	%r15, %r124, 2147483640;
	and.b32  	%r16, %r124, 1;
	mov.u32 	%r266, %r9;
$L__BB0_5:
	setp.lt.u32 	%p8, %r11, 7;
	add.s32 	%r18, %r266, %r7;
	mul.lo.s32 	%r19, %r18, %r124;
	mov.b32 	%r269, 0;
	@%p8 bra 	$L__BB0_8;
	mov.b32 	%r267, 0;
$L__BB0_7:
	.pragma "nounroll";
	add.s32 	%r138, %r267, %r19;
	mul.wide.s32 	%rd49, %r138, 4;
	add.s64 	%rd50, %rd7, %rd49;
	mov.b32 	%r139, 0;
	st.global.u32 	[%rd50], %r139;
	st.global.u32 	[%rd50+4], %r139;
	st.global.u32 	[%rd50+8], %r139;
	st.global.u32 	[%rd50+12], %r139;
	st.global.u32 	[%rd50+16], %r139;
	st.global.u32 	[%rd50+20], %r139;
	st.global.u32 	[%rd50+24], %r139;
	st.global.u32 	[%rd50+28], %r139;
	add.s32 	%r267, %r267, 8;
	setp.eq.s32 	%p9, %r267, %r15;
	mov.u32 	%r269, %r15;
	@%p9 bra 	$L__BB0_8;
	bra.uni 	$L__BB0_7;
$L__BB0_8:
	setp.eq.s32 	%p10, %r12, 0;
	@%p10 bra 	$L__BB0_16;
	setp.lt.u32 	%p11, %r13, 3;
	@%p11 bra 	$L__BB0_11;
	add.s32 	%r140, %r269, %r19;
	mul.wide.s32 	%rd51, %r140, 4;
	add.s64 	%rd52, %rd7, %rd51;
	mov.b32 	%r141, 0;
	st.global.u32 	[%rd52], %r141;
	st.global.u32 	[%rd52+4], %r141;
	st.global.u32 	[%rd52+8], %r141;
	st.global.u32 	[%rd52+12], %r141;
	add.s32 	%r269, %r269, 4;
$L__BB0_11:
	setp.eq.s32 	%p12, %r14, 0;
	@%p12 bra 	$L__BB0_16;
	setp.eq.s32 	%p13, %r14, 1;
	@%p13 bra 	$L__BB0_14;
	add.s32 	%r142, %r269, %r19;
	mul.wide.s32 	%rd53, %r142, 4;
	add.s64 	%rd54, %rd7, %rd53;
	mov.b32 	%r143, 0;
	st.global.u32 	[%rd54], %r143;
	st.global.u32 	[%rd54+4], %r143;
	add.s32 	%r269, %r269, 2;
$L__BB0_14:
	setp.eq.s32 	%p14, %r16, 0;
	@%p14 bra 	$L__BB0_16;
	add.s32 	%r144, %r269, %r19;
	mul.wide.s32 	%rd55, %r144, 4;
	add.s64 	%rd56, %rd7, %rd55;
	mov.b32 	%r145, 0;
	st.global.u32 	[%rd56], %r145;
$L__BB0_16:
	mul.wide.s32 	%rd57, %r18, 4;
	add.s64 	%rd58, %rd8, %rd57;
	mov.b32 	%r146, 0;
	st.global.u32 	[%rd58], %r146;
	add.s64 	%rd59, %rd9, %rd57;
	mov.b32 	%r147, -8388608;
	st.global.u32 	[%rd59], %r147;
	add.s32 	%r266, %r266, %r10;
	setp.lt.s32 	%p15, %r266, %r8;
	@%p15 bra 	$L__BB0_5;
	bra.uni 	$L__BB0_18;
$L__BB0_17:
	add.s32 	%r133, %r271, %r7;
	mul.wide.s32 	%rd46, %r133, 4;
	add.s64 	%rd47, %rd8, %rd46;
	mov.b32 	%r134, 0;
	st.global.u32 	[%rd47], %r134;
	add.s64 	%rd48, %rd9, %rd46;
	mov.b32 	%r135, -8388608;
	st.global.u32 	[%rd48], %r135;
	add.s32 	%r271, %r271, %r10;
	setp.lt.s32 	%p7, %r271, %r8;
	@%p7 bra 	$L__BB0_17;
$L__BB0_18:
	bar.sync 	0;
	mul.lo.s32 	%r30, %r4, %r124;
	setp.lt.s32 	%p16, %r5, 1;
	@%p16 bra 	$L__BB0_118;
	shl.b32 	%r149, %r30, 2;
	mov.u32 	%r150, shared_mem;
	add.s32 	%r31, %r150, %r149;
	mul.lo.s32 	%r151, %r3, %r124;
	shl.b32 	%r152, %r151, 2;
	add.s32 	%r32, %r31, %r152;
	mov.u32 	%r33, %ntid.x;
	add.s32 	%r34, %r124, -1;
	and.b32  	%r35, %r124, 15;
	add.s32 	%r36, %r35, -1;
	and.b32  	%r37, %r124, 7;
	add.s32 	%r38, %r37, -1;
	and.b32  	%r39, %r124, 2147483632;
	and.b32  	%r40, %r124, 3;
	mov.b32 	%r273, 0;
	mov.u32 	%r272, %r123;
$L__BB0_20:
	min.s32 	%r43, %r3, %r272;
	max.s32 	%r44, %r43, 1;
	and.b32  	%r45, %r44, 7;
	and.b32  	%r46, %r44, 3;
	mul.lo.s32 	%r47, %r273, %r3;
	sub.s32 	%r153, %r123, %r47;
	min.s32 	%r48, %r3, %r153;
	setp.lt.s32 	%p17, %r48, 1;
	@%p17 bra 	$L__BB0_118;
	mul.lo.s32 	%r49, %r48, %r124;
	setp.ge.s32 	%p18, %r9, %r49;
	@%p18 bra 	$L__BB0_24;
	mov.u32 	%r274, %r9;
$L__BB0_23:
	ld.param.u64 	%rd147, [_Z23flash_attention_forwardPKfS0_S0_PfS1_S1_iiiii_param_2];
	ld.param.u64 	%rd146, [_Z23flash_attention_forwardPKfS0_S0_PfS1_S1_iiiii_param_1];
	div.s32 	%r154, %r274, %r124;
	mul.lo.s32 	%r155, %r154, %r124;
	sub.s32 	%r156, %r274, %r155;
	add.s32 	%r157, %r154, %r47;
	mad.lo.s32 	%r158, %r157, %r124, %r156;
	cvt.s64.s32 	%rd60, %r158;
	add.s64 	%rd61, %rd6, %rd60;
	cvta.to.global.u64 	%rd62, %rd146;
	shl.b64 	%rd63, %rd61, 2;
	add.s64 	%rd64, %rd62, %rd63;
	ld.global.f32 	%f62, [%rd64];
	shl.b32 	%r159, %r274, 2;
	add.s32 	%r160, %r31, %r159;
	st.shared.f32 	[%r160], %f62;
	cvta.to.global.u64 	%rd65, %rd147;
	add.s64 	%rd66, %rd65, %rd63;
	ld.global.f32 	%f63, [%rd66];
	add.s32 	%r161, %r32, %r159;
	st.shared.f32 	[%r161], %f63;
	add.s32 	%r274, %r274, %r33;
	setp.lt.s32 	%p19, %r274, %r49;
	@%p19 bra 	$L__BB0_23;
$L__BB0_24:
	setp.ge.s32 	%p20, %r9, %r8;
	bar.sync 	0;
	@%p20 bra 	$L__BB0_117;
	and.b32  	%r52, %r44, 2147483632;
	mov.u32 	%r275, %r9;
$L__BB0_26:
	setp.lt.s32 	%p21, %r124, 1;
	add.s32 	%r54, %r275, %r7;
	@%p21 bra 	$L__BB0_40;
	setp.lt.u32 	%p22, %r34, 15;
	mul.lo.s32 	%r55, %r54, %r124;
	mov.b32 	%r279, 0;
	@%p22 bra 	$L__BB0_30;
	and.b32  	%r163, %r124, 2147483632;
	neg.s32 	%r277, %r163;
	add.s64 	%rd148, %rd2, 32;
	mov.u32 	%r276, %r55;
$L__BB0_29:
	.pragma "nounroll";
	cvt.s64.s32 	%rd67, %r276;
	add.s64 	%rd68, %rd6, %rd67;
	shl.b64 	%rd69, %rd68, 2;
	add.s64 	%rd70, %rd1, %rd69;
	ld.global.f32 	%f64, [%rd70];
	ld.global.f32 	%f65, [%rd70+4];
	ld.global.f32 	%f66, [%rd70+8];
	ld.global.f32 	%f67, [%rd70+12];
	st.local.v4.f32 	[%rd148+-32], {%f64, %f65, %f66, %f67};
	ld.global.f32 	%f68, [%rd70+16];
	ld.global.f32 	%f69, [%rd70+20];
	ld.global.f32 	%f70, [%rd70+24];
	ld.global.f32 	%f71, [%rd70+28];
	st.local.v4.f32 	[%rd148+-16], {%f68, %f69, %f70, %f71};
	ld.global.f32 	%f72, [%rd70+32];
	ld.global.f32 	%f73, [%rd70+36];
	ld.global.f32 	%f74, [%rd70+40];
	ld.global.f32 	%f75, [%rd70+44];
	st.local.v4.f32 	[%rd148], {%f72, %f73, %f74, %f75};
	ld.global.f32 	%f76, [%rd70+48];
	ld.global.f32 	%f77, [%rd70+52];
	ld.global.f32 	%f78, [%rd70+56];
	ld.global.f32 	%f79, [%rd70+60];
	st.local.v4.f32 	[%rd148+16], {%f76, %f77, %f78, %f79};
	add.s32 	%r277, %r277, 16;
	add.s32 	%r276, %r276, 16;
	add.s64 	%rd148, %rd148, 64;
	setp.ne.s32 	%p23, %r277, 0;
	mov.u32 	%r279, %r39;
	@%p23 bra 	$L__BB0_29;
$L__BB0_30:
	setp.eq.s32 	%p24, %r35, 0;
	@%p24 bra 	$L__BB0_40;
	setp.lt.u32 	%p25, %r36, 7;
	@%p25 bra 	$L__BB0_33;
	add.s32 	%r164, %r279, %r55;
	cvt.s64.s32 	%rd71, %r164;
	add.s64 	%rd72, %rd6, %rd71;
	shl.b64 	%rd73, %rd72, 2;
	add.s64 	%rd74, %rd1, %rd73;
	ld.global.f32 	%f80, [%rd74];
	mul.wide.u32 	%rd75, %r279, 4;
	add.s64 	%rd76, %rd2, %rd75;
	st.local.f32 	[%rd76], %f80;
	ld.global.f32 	%f81, [%rd74+4];
	st.local.f32 	[%rd76+4], %f81;
	ld.global.f32 	%f82, [%rd74+8];
	st.local.f32 	[%rd76+8], %f82;
	ld.global.f32 	%f83, [%rd74+12];
	st.local.f32 	[%rd76+12], %f83;
	ld.global.f32 	%f84, [%rd74+16];
	st.local.f32 	[%rd76+16], %f84;
	ld.global.f32 	%f85, [%rd74+20];
	st.local.f32 	[%rd76+20], %f85;
	ld.global.f32 	%f86, [%rd74+24];
	st.local.f32 	[%rd76+24], %f86;
	ld.global.f32 	%f87, [%rd74+28];
	st.local.f32 	[%rd76+28], %f87;
	add.s32 	%r279, %r279, 8;
$L__BB0_33:
	setp.eq.s32 	%p26, %r37, 0;
	@%p26 bra 	$L__BB0_40;
	setp.lt.u32 	%p27, %r38, 3;
	@%p27 bra 	$L__BB0_36;
	add.s32 	%r165, %r279, %r55;
	cvt.s64.s32 	%rd77, %r165;
	add.s64 	%rd78, %rd6, %rd77;
	shl.b64 	%rd79, %rd78, 2;
	add.s64 	%rd80, %rd1, %rd79;
	ld.global.f32 	%f88, [%rd80];
	mul.wide.u32 	%rd81, %r279, 4;
	add.s64 	%rd82, %rd2, %rd81;
	st.local.f32 	[%rd82], %f88;
	ld.global.f32 	%f89, [%rd80+4];
	st.local.f32 	[%rd82+4], %f89;
	ld.global.f32 	%f90, [%rd80+8];
	st.local.f32 	[%rd82+8], %f90;
	ld.global.f32 	%f91, [%rd80+12];
	st.local.f32 	[%rd82+12], %f91;
	add.s32 	%r279, %r279, 4;
$L__BB0_36:
	setp.eq.s32 	%p28, %r40, 0;
	@%p28 bra 	$L__BB0_40;
	setp.eq.s32 	%p29, %r40, 1;
	add.s32 	%r166, %r279, %r55;
	cvt.s64.s32 	%rd83, %r166;
	add.s64 	%rd84, %rd6, %rd83;
	shl.b64 	%rd85, %rd84, 2;
	add.s64 	%rd13, %rd1, %rd85;
	ld.global.f32 	%f92, [%rd13];
	mul.wide.u32 	%rd86, %r279, 4;
	add.s64 	%rd14, %rd2, %rd86;
	st.local.f32 	[%rd14], %f92;
	@%p29 bra 	$L__BB0_40;
	setp.eq.s32 	%p30, %r40, 2;
	ld.global.f32 	%f93, [%rd13+4];
	st.local.f32 	[%rd14+4], %f93;
	@%p30 bra 	$L__BB0_40;
	ld.global.f32 	%f94, [%rd13+8];
	st.local.f32 	[%rd14+8], %f94;
$L__BB0_40:
	add.s32 	%r66, %r275, %r7;
	mul.wide.s32 	%rd87, %r66, 4;
	add.s64 	%rd15, %rd9, %rd87;
	ld.global.f32 	%f1, [%rd15];
	add.s64 	%rd16, %rd8, %rd87;
	ld.global.f32 	%f2, [%rd16];
	@%p21 bra 	$L__BB0_69;
	setp.lt.u32 	%p44, %r34, 15;
	mul.lo.s32 	%r67, %r66, %r124;
	mov.b32 	%r282, 0;
	@%p44 bra 	$L__BB0_44;
	mov.b32 	%r289, 0;
$L__BB0_43:
	.pragma "nounroll";
	add.s32 	%r176, %r289, %r67;
	mul.wide.s32 	%rd96, %r176, 4;
	add.s64 	%rd97, %rd7, %rd96;
	ld.global.f32 	%f101, [%rd97];
	mul.wide.u32 	%rd98, %r289, 4;
	add.s64 	%rd99, %rd3, %rd98;
	ld.global.f32 	%f102, [%rd97+4];
	ld.global.f32 	%f103, [%rd97+8];
	ld.global.f32 	%f104, [%rd97+12];
	st.local.v4.f32 	[%rd99], {%f101, %f102, %f103, %f104};
	ld.global.f32 	%f105, [%rd97+16];
	ld.global.f32 	%f106, [%rd97+20];
	ld.global.f32 	%f107, [%rd97+24];
	ld.global.f32 	%f108, [%rd97+28];
	st.local.v4.f32 	[%rd99+16], {%f105, %f106, %f107, %f108};
	ld.global.f32 	%f109, [%rd97+32];
	ld.global.f32 	%f110, [%rd97+36];
	ld.global.f32 	%f111, [%rd97+40];
	ld.global.f32 	%f112, [%rd97+44];
	st.local.v4.f32 	[%rd99+32], {%f109, %f110, %f111, %f112};
	ld.global.f32 	%f113, [%rd97+48];
	ld.global.f32 	%f114, [%rd97+52];
	ld.global.f32 	%f115, [%rd97+56];
	ld.global.f32 	%f116, [%rd97+60];
	st.local.v4.f32 	[%rd99+48], {%f113, %f114, %f115, %f116};
	add.s32 	%r289, %r289, 16;
	setp.eq.s32 	%p45, %r289, %r39;
	mov.u32 	%r282, %r39;
	@%p45 bra 	$L__BB0_44;
	bra.uni 	$L__BB0_43;
$L__BB0_44:
	setp.eq.s32 	%p46, %r35, 0;
	@%p46 bra 	$L__BB0_54;
	setp.lt.u32 	%p47, %r36, 7;
	@%p47 bra 	$L__BB0_47;
	add.s32 	%r177, %r282, %r67;
	mul.wide.s32 	%rd100, %r177, 4;
	add.s64 	%rd101, %rd7, %rd100;
	ld.global.f32 	%f117, [%rd101];
	mul.wide.u32 	%rd102, %r282, 4;
	add.s64 	%rd103, %rd3, %rd102;
	st.local.f32 	[%rd103], %f117;
	ld.global.f32 	%f118, [%rd101+4];
	st.local.f32 	[%rd103+4], %f118;
	ld.global.f32 	%f119, [%rd101+8];
	st.local.f32 	[%rd103+8], %f119;
	ld.global.f32 	%f120, [%rd101+12];
	st.local.f32 	[%rd103+12], %f120;
	ld.global.f32 	%f121, [%rd101+16];
	st.local.f32 	[%rd103+16], %f121;
	ld.global.f32 	%f122, [%rd101+20];
	st.local.f32 	[%rd103+20], %f122;
	ld.global.f32 	%f123, [%rd101+24];
	st.local.f32 	[%rd103+24], %f123;
	ld.global.f32 	%f124, [%rd101+28];
	st.local.f32 	[%rd103+28], %f124;
	add.s32 	%r282, %r282, 8;
$L__BB0_47:
	setp.eq.s32 	%p48, %r37, 0;
	@%p48 bra 	$L__BB0_54;
	setp.lt.u32 	%p49, %r38, 3;
	@%p49 bra 	$L__BB0_50;
	add.s32 	%r178, %r282, %r67;
	mul.wide.s32 	%rd104, %r178, 4;
	add.s64 	%rd105, %rd7, %rd104;
	ld.global.f32 	%f125, [%rd105];
	mul.wide.u32 	%rd106, %r282, 4;
	add.s64 	%rd107, %rd3, %rd106;
	st.local.f32 	[%rd107], %f125;
	ld.global.f32 	%f126, [%rd105+4];
	st.local.f32 	[%rd107+4], %f126;
	ld.global.f32 	%f127, [%rd105+8];
	st.local.f32 	[%rd107+8], %f127;
	ld.global.f32 	%f128, [%rd105+12];
	st.local.f32 	[%rd107+12], %f128;
	add.s32 	%r282, %r282, 4;
$L__BB0_50:
	setp.eq.s32 	%p50, %r40, 0;
	@%p50 bra 	$L__BB0_54;
	setp.eq.s32 	%p51, %r40, 1;
	add.s32 	%r179, %r282, %r67;
	mul.wide.s32 	%rd108, %r179, 4;
	add.s64 	%rd17, %rd7, %rd108;
	ld.global.f32 	%f129, [%rd17];
	mul.wide.u32 	%rd109, %r282, 4;
	add.s64 	%rd18, %rd3, %rd109;
	st.local.f32 	[%rd18], %f129;
	@%p51 bra 	$L__BB0_54;
	setp.eq.s32 	%p52, %r40, 2;
	ld.global.f32 	%f130, [%rd17+4];
	st.local.f32 	[%rd18+4], %f130;
	@%p52 bra 	$L__BB0_54;
	ld.global.f32 	%f131, [%rd17+8];
	st.local.f32 	[%rd18+8], %f131;
$L__BB0_54:
	mov.f32 	%f489, 0fCE6E6B28;
	mov.b32 	%r284, 0;
$L__BB0_55:
	mul.lo.s32 	%r74, %r284, %r124;
	mov.f32 	%f481, 0f00000000;
	mov.b32 	%r287, 0;
	@%p44 bra 	$L__BB0_58;
	mov.f32 	%f481, 0f00000000;
	mov.b32 	%r285, 0;
$L__BB0_57:
	.pragma "nounroll";
	mul.wide.u32 	%rd110, %r285, 4;
	add.s64 	%rd111, %rd2, %rd110;
	ld.local.v4.f32 	{%f136, %f137, %f138, %f139}, [%rd111];
	add.s32 	%r183, %r285, %r74;
	shl.b32 	%r184, %r183, 2;
	add.s32 	%r185, %r31, %r184;
	ld.shared.f32 	%f140, [%r185];
	fma.rn.f32 	%f141, %f136, %f140, %f481;
	ld.shared.f32 	%f142, [%r185+4];
	fma.rn.f32 	%f143, %f137, %f142, %f141;
	ld.shared.f32 	%f144, [%r185+8];
	fma.rn.f32 	%f145, %f138, %f144, %f143;
	ld.shared.f32 	%f146, [%r185+12];
	fma.rn.f32 	%f147, %f139, %f146, %f145;
	ld.local.v4.f32 	{%f148, %f149, %f150, %f151}, [%rd111+16];
	ld.shared.f32 	%f152, [%r185+16];
	fma.rn.f32 	%f153, %f148, %f152, %f147;
	ld.shared.f32 	%f154, [%r185+20];
	fma.rn.f32 	%f155, %f149, %f154, %f153;
	ld.shared.f32 	%f156, [%r185+24];
	fma.rn.f32 	%f157, %f150, %f156, %f155;
	ld.shared.f32 	%f158, [%r185+28];
	fma.rn.f32 	%f159, %f151, %f158, %f157;
	ld.local.v4.f32 	{%f160, %f161, %f162, %f163}, [%rd111+32];
	ld.shared.f32 	%f164, [%r185+32];
	fma.rn.f32 	%f165, %f160, %f164, %f159;
	ld.shared.f32 	%f166, [%r185+36];
	fma.rn.f32 	%f167, %f161, %f166, %f165;
	ld.shared.f32 	%f168, [%r185+40];
	fma.rn.f32 	%f169, %f162, %f168, %f167;
	ld.shared.f32 	%f170, [%r185+44];
	fma.rn.f32 	%f171, %f163, %f170, %f169;
	ld.local.v4.f32 	{%f172, %f173, %f174, %f175}, [%rd111+48];
	ld.shared.f32 	%f176, [%r185+48];
	fma.rn.f32 	%f177, %f172, %f176, %f171;
	ld.shared.f32 	%f178, [%r185+52];
	fma.rn.f32 	%f179, %f173, %f178, %f177;
	ld.shared.f32 	%f180, [%r185+56];
	fma.rn.f32 	%f181, %f174, %f180, %f179;
	ld.shared.f32 	%f182, [%r185+60];
	fma.rn.f32 	%f481, %f175, %f182, %f181;
	add.s32 	%r285, %r285, 16;
	setp.ne.s32 	%p54, %r285, %r39;
	mov.u32 	%r287, %r39;
	@%p54 bra 	$L__BB0_57;
$L__BB0_58:
	@%p46 bra 	$L__BB0_68;
	setp.lt.u32 	%p56, %r36, 7;
	@%p56 bra 	$L__BB0_61;
	mul.wide.u32 	%rd112, %r287, 4;
	add.s64 	%rd113, %rd2, %rd112;
	ld.local.f32 	%f184, [%rd113];
	add.s32 	%r186, %r287, %r74;
	shl.b32 	%r187, %r186, 2;
	add.s32 	%r188, %r31, %r187;
	ld.shared.f32 	%f185, [%r188];
	fma.rn.f32 	%f186, %f184, %f185, %f481;
	ld.local.f32 	%f187, [%rd113+4];
	ld.shared.f32 	%f188, [%r188+4];
	fma.rn.f32 	%f189, %f187, %f188, %f186;
	ld.local.f32 	%f190, [%rd113+8];
	ld.shared.f32 	%f191, [%r188+8];
	fma.rn.f32 	%f192, %f190, %f191, %f189;
	ld.local.f32 	%f193, [%rd113+12];
	ld.shared.f32 	%f194, [%r188+12];
	fma.rn.f32 	%f195, %f193, %f194, %f192;
	ld.local.f32 	%f196, [%rd113+16];
	ld.shared.f32 	%f197, [%r188+16];
	fma.rn.f32 	%f198, %f196, %f197, %f195;
	ld.local.f32 	%f199, [%rd113+20];
	ld.shared.f32 	%f200, [%r188+20];
	fma.rn.f32 	%f201, %f199, %f200, %f198;
	ld.local.f32 	%f202, [%rd113+24];
	ld.shared.f32 	%f203, [%r188+24];
	fma.rn.f32 	%f204, %f202, %f203, %f201;
	ld.local.f32 	%f205, [%rd113+28];
	ld.shared.f32 	%f206, [%r188+28];
	fma.rn.f32 	%f481, %f205, %f206, %f204;
	add.s32 	%r287, %r287, 8;
$L__BB0_61:
	setp.eq.s32 	%p57, %r37, 0;
	@%p57 bra 	$L__BB0_68;
	setp.lt.u32 	%p58, %r38, 3;
	@%p58 bra 	$L__BB0_64;
	mul.wide.u32 	%rd114, %r287, 4;
	add.s64 	%rd115, %rd2, %rd114;
	ld.local.f32 	%f208, [%rd115];
	add.s32 	%r189, %r287, %r74;
	shl.b32 	%r190, %r189, 2;
	add.s32 	%r191, %r31, %r190;
	ld.shared.f32 	%f209, [%r191];
	fma.rn.f32 	%f210, %f208, %f209, %f481;
	ld.local.f32 	%f211, [%rd115+4];
	ld.shared.f32 	%f212, [%r191+4];
	fma.rn.f32 	%f213, %f211, %f212, %f210;
	ld.local.f32 	%f214, [%rd115+8];
	ld.shared.f32 	%f215, [%r191+8];
	fma.rn.f32 	%f216, %f214, %f215, %f213;
	ld.local.f32 	%f217, [%rd115+12];
	ld.shared.f32 	%f218, [%r191+12];
	fma.rn.f32 	%f481, %f217, %f218, %f216;
	add.s32 	%r287, %r287, 4;
$L__BB0_64:
	setp.eq.s32 	%p59, %r40, 0;
	@%p59 bra 	$L__BB0_68;
	setp.eq.s32 	%p60, %r40, 1;
	mul.wide.u32 	%rd116, %r287, 4;
	add.s64 	%rd19, %rd2, %rd116;
	ld.local.f32 	%f219, [%rd19];
	add.s32 	%r192, %r287, %r74;
	shl.b32 	%r193, %r192, 2;
	add.s32 	%r82, %r31, %r193;
	ld.shared.f32 	%f220, [%r82];
	fma.rn.f32 	%f481, %f219, %f220, %f481;
	@%p60 bra 	$L__BB0_68;
	setp.eq.s32 	%p61, %r40, 2;
	ld.local.f32 	%f221, [%rd19+4];
	ld.shared.f32 	%f222, [%r82+4];
	fma.rn.f32 	%f481, %f221, %f222, %f481;
	@%p61 bra 	$L__BB0_68;
	ld.local.f32 	%f223, [%rd19+8];
	ld.shared.f32 	%f224, [%r82+8];
	fma.rn.f32 	%f481, %f223, %f224, %f481;
$L__BB0_68:
	mul.wide.u32 	%rd117, %r284, 4;
	add.s64 	%rd118, %rd4, %rd117;
	st.local.f32 	[%rd118], %f481;
	setp.gt.f32 	%p62, %f481, %f489;
	selp.f32 	%f489, %f481, %f489, %p62;
	add.s32 	%r284, %r284, 1;
	setp.eq.s32 	%p63, %r284, %r44;
	@%p63 bra 	$L__BB0_80;
	bra.uni 	$L__BB0_55;
$L__BB0_69:
	setp.lt.s32 	%p32, %r43, 8;
	mov.f32 	%f489, 0fCE6E6B28;
	mov.b32 	%r292, 0;
	@%p32 bra 	$L__BB0_72;
	mov.f32 	%f489, 0fCE6E6B28;
	mov.b32 	%r290, 0;
$L__BB0_71:
	.pragma "nounroll";
	mul.wide.u32 	%rd88, %r290, 4;
	add.s64 	%rd89, %rd4, %rd88;
	setp.lt.f32 	%p33, %f489, 0f00000000;
	selp.f32 	%f489, 0f00000000, %f489, %p33;
	mov.f32 	%f98, 0f00000000;
	st.local.v4.f32 	[%rd89], {%f98, %f98, %f98, %f98};
	st.local.v4.f32 	[%rd89+16], {%f98, %f98, %f98, %f98};
	add.s32 	%r290, %r290, 8;
	and.b32  	%r292, %r44, 2147483640;
	setp.ne.s32 	%p34, %r290, %r292;
	@%p34 bra 	$L__BB0_71;
$L__BB0_72:
	setp.eq.s32 	%p35, %r45, 0;
	@%p35 bra 	$L__BB0_80;
	add.s32 	%r169, %r45, -1;
	setp.lt.u32 	%p36, %r169, 3;
	@%p36 bra 	$L__BB0_75;
	mul.wide.u32 	%rd90, %r292, 4;
	add.s64 	%rd91, %rd4, %rd90;
	mov.b32 	%r170, 0;
	st.local.u32 	[%rd91], %r170;
	setp.lt.f32 	%p37, %f489, 0f00000000;
	selp.f32 	%f489, 0f00000000, %f489, %p37;
	st.local.u32 	[%rd91+4], %r170;
	st.local.u32 	[%rd91+8], %r170;
	st.local.u32 	[%rd91+12], %r170;
	add.s32 	%r292, %r292, 4;
$L__BB0_75:
	setp.eq.s32 	%p38, %r46, 0;
	@%p38 bra 	$L__BB0_80;
	setp.eq.s32 	%p39, %r46, 1;
	@%p39 bra 	$L__BB0_78;
	mul.wide.u32 	%rd92, %r292, 4;
	add.s64 	%rd93, %rd4, %rd92;
	mov.b32 	%r171, 0;
	st.local.u32 	[%rd93], %r171;
	setp.lt.f32 	%p40, %f489, 0f00000000;
	selp.f32 	%f489, 0f00000000, %f489, %p40;
	st.local.u32 	[%rd93+4], %r171;
	add.s32 	%r292, %r292, 2;
$L__BB0_78:
	and.b32  	%r172, %r44, 1;
	setp.eq.b32 	%p41, %r172, 1;
	not.pred 	%p42, %p41;
	@%p42 bra 	$L__BB0_80;
	mul.wide.u32 	%rd94, %r292, 4;
	add.s64 	%rd95, %rd4, %rd94;
	mov.b32 	%r173, 0;
	st.local.u32 	[%rd95], %r173;
	setp.lt.f32 	%p43, %f489, 0f00000000;
	selp.f32 	%f489, 0f00000000, %f489, %p43;
$L__BB0_80:
	setp.lt.s32 	%p64, %r43, 4;
	mov.f32 	%f493, 0f00000000;
	mov.b32 	%r295, 0;
	@%p64 bra 	$L__BB0_83;
	mov.f32 	%f493, 0f00000000;
	mov.b32 	%r294, 0;
$L__BB0_82:
	mul.wide.u32 	%rd119, %r294, 4;
	add.s64 	%rd120, %rd4, %rd119;
	ld.local.v4.f32 	{%f228, %f229, %f230, %f231}, [%rd120];
	sub.f32 	%f232, %f228, %f489;
	fma.rn.f32 	%f233, %f232, 0f3BBB989D, 0f3F000000;
	cvt.sat.f32.f32 	%f234, %f233;
	mov.f32 	%f235, 0f4B400001;
	mov.f32 	%f236, 0f437C0000;
	fma.rm.f32 	%f237, %f234, %f236, %f235;
	add.f32 	%f238, %f237, 0fCB40007F;
	neg.f32 	%f239, %f238;
	fma.rn.f32 	%f240, %f232, 0f3FB8AA3B, %f239;
	fma.rn.f32 	%f241, %f232, 0f32A57060, %f240;
	mov.b32 	%r196, %f237;
	shl.b32 	%r197, %r196, 23;
	mov.b32 	%f242, %r197;
	ex2.approx.ftz.f32 	%f243, %f241;
	mul.f32 	%f244, %f243, %f242;
	add.s64 	%rd121, %rd5, %rd119;
	add.f32 	%f245, %f493, %f244;
	sub.f32 	%f246, %f229, %f489;
	fma.rn.f32 	%f247, %f246, 0f3BBB989D, 0f3F000000;
	cvt.sat.f32.f32 	%f248, %f247;
	fma.rm.f32 	%f249, %f248, %f236, %f235;
	add.f32 	%f250, %f249, 0fCB40007F;
	neg.f32 	%f251, %f250;
	fma.rn.f32 	%f252, %f246, 0f3FB8AA3B, %f251;
	fma.rn.f32 	%f253, %f246, 0f32A57060, %f252;
	mov.b32 	%r198, %f249;
	shl.b32 	%r199, %r198, 23;
	mov.b32 	%f254, %r199;
	ex2.approx.ftz.f32 	%f255, %f253;
	mul.f32 	%f256, %f255, %f254;
	add.f32 	%f257, %f245, %f256;
	sub.f32 	%f258, %f230, %f489;
	fma.rn.f32 	%f259, %f258, 0f3BBB989D, 0f3F000000;
	cvt.sat.f32.f32 	%f260, %f259;
	fma.rm.f32 	%f261, %f260, %f236, %f235;
	add.f32 	%f262, %f261, 0fCB40007F;
	neg.f32 	%f263, %f262;
	fma.rn.f32 	%f264, %f258, 0f3FB8AA3B, %f263;
	fma.rn.f32 	%f265, %f258, 0f32A57060, %f264;
	mov.b32 	%r200, %f261;
	shl.b32 	%r201, %r200, 23;
	mov.b32 	%f266, %r201;
	ex2.approx.ftz.f32 	%f267, %f265;
	mul.f32 	%f268, %f267, %f266;
	add.f32 	%f269, %f257, %f268;
	sub.f32 	%f270, %f231, %f489;
	fma.rn.f32 	%f271, %f270, 0f3BBB989D, 0f3F000000;
	cvt.sat.f32.f32 	%f272, %f271;
	fma.rm.f32 	%f273, %f272, %f236, %f235;
	add.f32 	%f274, %f273, 0fCB40007F;
	neg.f32 	%f275, %f274;
	fma.rn.f32 	%f276, %f270, 0f3FB8AA3B, %f275;
	fma.rn.f32 	%f277, %f270, 0f32A57060, %f276;
	mov.b32 	%r202, %f273;
	shl.b32 	%r203, %r202, 23;
	mov.b32 	%f278, %r203;
	ex2.approx.ftz.f32 	%f279, %f277;
	mul.f32 	%f280, %f279, %f278;
	st.local.v4.f32 	[%rd121], {%f244, %f256, %f268, %f280};
	add.f32 	%f493, %f269, %f280;
	add.s32 	%r294, %r294, 4;
	and.b32  	%r295, %r44, 2147483644;
	setp.ne.s32 	%p65, %r294, %r295;
	@%p65 bra 	$L__BB0_82;
$L__BB0_83:
	setp.eq.s32 	%p66, %r46, 0;
	@%p66 bra 	$L__BB0_87;
	setp.eq.s32 	%p67, %r46, 1;
	mul.wide.u32 	%rd122, %r295, 4;
	add.s64 	%rd20, %rd4, %rd122;
	ld.local.f32 	%f281, [%rd20];
	sub.f32 	%f282, %f281, %f489;
	fma.rn.f32 	%f283, %f282, 0f3BBB989D, 0f3F000000;
	cvt.sat.f32.f32 	%f284, %f283;
	mov.f32 	%f285, 0f4B400001;
	mov.f32 	%f286, 0f437C0000;
	fma.rm.f32 	%f287, %f284, %f286, %f285;
	add.f32 	%f288, %f287, 0fCB40007F;
	neg.f32 	%f289, %f288;
	fma.rn.f32 	%f290, %f282, 0f3FB8AA3B, %f289;
	fma.rn.f32 	%f291, %f282, 0f32A57060, %f290;
	mov.b32 	%r204, %f287;
	shl.b32 	%r205, %r204, 23;
	mov.b32 	%f292, %r205;
	ex2.approx.ftz.f32 	%f293, %f291;
	mul.f32 	%f294, %f293, %f292;
	add.s64 	%rd21, %rd5, %rd122;
	st.local.f32 	[%rd21], %f294;
	add.f32 	%f493, %f493, %f294;
	@%p67 bra 	$L__BB0_87;
	setp.eq.s32 	%p68, %r46, 2;
	ld.local.f32 	%f295, [%rd20+4];
	sub.f32 	%f296, %f295, %f489;
	fma.rn.f32 	%f297, %f296, 0f3BBB989D, 0f3F000000;
	cvt.sat.f32.f32 	%f298, %f297;
	mov.f32 	%f299, 0f4B400001;
	mov.f32 	%f300, 0f437C0000;
	fma.rm.f32 	%f301, %f298, %f300, %f299;
	add.f32 	%f302, %f301, 0fCB40007F;
	neg.f32 	%f303, %f302;
	fma.rn.f32 	%f304, %f296, 0f3FB8AA3B, %f303;
	fma.rn.f32 	%f305, %f296, 0f32A57060, %f304;
	mov.b32 	%r206, %f301;
	shl.b32 	%r207, %r206, 23;
	mov.b32 	%f306, %r207;
	ex2.approx.ftz.f32 	%f307, %f305;
	mul.f32 	%f308, %f307, %f306;
	st.local.f32 	[%rd21+4], %f308;
	add.f32 	%f493, %f493, %f308;
	@%p68 bra 	$L__BB0_87;
	ld.local.f32 	%f309, [%rd20+8];
	sub.f32 	%f310, %f309, %f489;
	fma.rn.f32 	%f311, %f310, 0f3BBB989D, 0f3F000000;
	cvt.sat.f32.f32 	%f312, %f311;
	mov.f32 	%f313, 0f4B400001;
	mov.f32 	%f314, 0f437C0000;
	fma.rm.f32 	%f315, %f312, %f314, %f313;
	add.f32 	%f316, %f315, 0fCB40007F;
	neg.f32 	%f317, %f316;
	fma.rn.f32 	%f318, %f310, 0f3FB8AA3B, %f317;
	fma.rn.f32 	%f319, %f310, 0f32A57060, %f318;
	mov.b32 	%r208, %f315;
	shl.b32 	%r209, %r208, 23;
	mov.b32 	%f320, %r209;
	ex2.approx.ftz.f32 	%f321, %f319;
	mul.f32 	%f322, %f321, %f320;
	st.local.f32 	[%rd21+8], %f322;
	add.f32 	%f493, %f493, %f322;
$L__BB0_87:
	max.f32 	%f39, %f1, %f489;
	sub.f32 	%f323, %f1, %f39;
	fma.rn.f32 	%f324, %f323, 0f3BBB989D, 0f3F000000;
	cvt.sat.f32.f32 	%f325, %f324;
	mov.f32 	%f326, 0f4B400001;
	mov.f32 	%f327, 0f437C0000;
	fma.rm.f32 	%f328, %f325, %f327, %f326;
	add.f32 	%f329, %f328, 0fCB40007F;
	neg.f32 	%f330, %f329;
	fma.rn.f32 	%f331, %f323, 0f3FB8AA3B, %f330;
	fma.rn.f32 	%f332, %f323, 0f32A57060, %f331;
	mov.b32 	%r210, %f328;
	shl.b32 	%r211, %r210, 23;
	mov.b32 	%f333, %r211;
	ex2.approx.ftz.f32 	%f334, %f332;
	mul.f32 	%f335, %f334, %f333;
	sub.f32 	%f336, %f489, %f39;
	fma.rn.f32 	%f337, %f336, 0f3BBB989D, 0f3F000000;
	cvt.sat.f32.f32 	%f338, %f337;
	fma.rm.f32 	%f339, %f338, %f327, %f326;
	add.f32 	%f340, %f339, 0fCB40007F;
	neg.f32 	%f341, %f340;
	fma.rn.f32 	%f342, %f336, 0f3FB8AA3B, %f341;
	fma.rn.f32 	%f343, %f336, 0f32A57060, %f342;
	mov.b32 	%r212, %f339;
	shl.b32 	%r213, %r212, 23;
	mov.b32 	%f344, %r213;
	ex2.approx.ftz.f32 	%f345, %f343;
	mul.f32 	%f40, %f345, %f344;
	mul.f32 	%f41, %f2, %f335;
	fma.rn.f32 	%f42, %f493, %f40, %f41;
	@%p21 bra 	$L__BB0_116;
	mov.b32 	%r296, 0;
$L__BB0_89:
	setp.lt.s32 	%p70, %r43, 16;
	mov.f32 	%f501, 0f00000000;
	mov.b32 	%r299, 0;
	@%p70 bra 	$L__BB0_92;
	mov.f32 	%f501, 0f00000000;
	mov.b32 	%r297, 0;
$L__BB0_91:
	.pragma "nounroll";
	mul.wide.u32 	%rd123, %r297, 4;
	add.s64 	%rd124, %rd5, %rd123;
	ld.local.v4.f32 	{%f349, %f350, %f351, %f352}, [%rd124];
	mad.lo.s32 	%r217, %r297, %r124, %r296;
	shl.b32 	%r218, %r217, 2;
	add.s32 	%r219, %r32, %r218;
	ld.shared.f32 	%f353, [%r219];
	fma.rn.f32 	%f354, %f349, %f353, %f501;
	shl.b32 	%r220, %r124, 2;
	add.s32 	%r221, %r219, %r220;
	ld.shared.f32 	%f355, [%r221];
	fma.rn.f32 	%f356, %f350, %f355, %f354;
	add.s32 	%r222, %r221, %r220;
	ld.shared.f32 	%f357, [%r222];
	fma.rn.f32 	%f358, %f351, %f357, %f356;
	add.s32 	%r223, %r222, %r220;
	ld.shared.f32 	%f359, [%r223];
	fma.rn.f32 	%f360, %f352, %f359, %f358;
	ld.local.v4.f32 	{%f361, %f362, %f363, %f364}, [%rd124+16];
	add.s32 	%r224, %r223, %r220;
	ld.shared.f32 	%f365, [%r224];
	fma.rn.f32 	%f366, %f361, %f365, %f360;
	add.s32 	%r225, %r224, %r220;
	ld.shared.f32 	%f367, [%r225];
	fma.rn.f32 	%f368, %f362, %f367, %f366;
	add.s32 	%r226, %r225, %r220;
	ld.shared.f32 	%f369, [%r226];
	fma.rn.f32 	%f370, %f363, %f369, %f368;
	add.s32 	%r227, %r226, %r220;
	ld.shared.f32 	%f371, [%r227];
	fma.rn.f32 	%f372, %f364, %f371, %f370;
	ld.local.v4.f32 	{%f373, %f374, %f375, %f376}, [%rd124+32];
	add.s32 	%r228, %r227, %r220;
	ld.shared.f32 	%f377, [%r228];
	fma.rn.f32 	%f378, %f373, %f377, %f372;
	add.s32 	%r229, %r228, %r220;
	ld.shared.f32 	%f379, [%r229];
	fma.rn.f32 	%f380, %f374, %f379, %f378;
	add.s32 	%r230, %r229, %r220;
	ld.shared.f32 	%f381, [%r230];
	fma.rn.f32 	%f382, %f375, %f381, %f380;
	add.s32 	%r231, %r230, %r220;
	ld.shared.f32 	%f383, [%r231];
	fma.rn.f32 	%f384, %f376, %f383, %f382;
	ld.local.v4.f32 	{%f385, %f386, %f387, %f388}, [%rd124+48];
	add.s32 	%r232, %r231, %r220;
	ld.shared.f32 	%f389, [%r232];
	fma.rn.f32 	%f390, %f385, %f389, %f384;
	add.s32 	%r233, %r232, %r220;
	ld.shared.f32 	%f391, [%r233];
	fma.rn.f32 	%f392, %f386, %f391, %f390;
	add.s32 	%r234, %r233, %r220;
	ld.shared.f32 	%f393, [%r234];
	fma.rn.f32 	%f394, %f387, %f393, %f392;
	add.s32 	%r235, %r234, %r220;
	ld.shared.f32 	%f395, [%r235];
	fma.rn.f32 	%f501, %f388, %f395, %f394;
	add.s32 	%r297, %r297, 16;
	setp.ne.s32 	%p71, %r297, %r52;
	mov.u32 	%r299, %r52;
	@%p71 bra 	$L__BB0_91;
$L__BB0_92:
	and.b32  	%r103, %r44, 15;
	setp.eq.s32 	%p72, %r103, 0;
	@%p72 bra 	$L__BB0_102;
	add.s32 	%r236, %r103, -1;
	setp.lt.u32 	%p73, %r236, 7;
	@%p73 bra 	$L__BB0_95;
	mul.wide.u32 	%rd125, %r299, 4;
	add.s64 	%rd126, %rd5, %rd125;
	ld.local.f32 	%f397, [%rd126];
	mad.lo.s32 	%r237, %r299, %r124, %r296;
	shl.b32 	%r238, %r237, 2;
	add.s32 	%r239, %r32, %r238;
	ld.shared.f32 	%f398, [%r239];
	fma.rn.f32 	%f399, %f397, %f398, %f501;
	ld.local.f32 	%f400, [%rd126+4];
	shl.b32 	%r240, %r124, 2;
	add.s32 	%r241, %r239, %r240;
	ld.shared.f32 	%f401, [%r241];
	fma.rn.f32 	%f402, %f400, %f401, %f399;
	ld.local.f32 	%f403, [%rd126+8];
	add.s32 	%r242, %r241, %r240;
	ld.shared.f32 	%f404, [%r242];
	fma.rn.f32 	%f405, %f403, %f404, %f402;
	ld.local.f32 	%f406, [%rd126+12];
	add.s32 	%r243, %r242, %r240;
	ld.shared.f32 	%f407, [%r243];
	fma.rn.f32 	%f408, %f406, %f407, %f405;
	ld.local.f32 	%f409, [%rd126+16];
	add.s32 	%r244, %r243, %r240;
	ld.shared.f32 	%f410, [%r244];
	fma.rn.f32 	%f411, %f409, %f410, %f408;
	ld.local.f32 	%f412, [%rd126+20];
	add.s32 	%r245, %r244, %r240;
	ld.shared.f32 	%f413, [%r245];
	fma.rn.f32 	%f414, %f412, %f413, %f411;
	ld.local.f32 	%f415, [%rd126+24];
	add.s32 	%r246, %r245, %r240;
	ld.shared.f32 	%f416, [%r246];
	fma.rn.f32 	%f417, %f415, %f416, %f414;
	ld.local.f32 	%f418, [%rd126+28];
	add.s32 	%r247, %r246, %r240;
	ld.shared.f32 	%f419, [%r247];
	fma.rn.f32 	%f501, %f418, %f419, %f417;
	add.s32 	%r299, %r299, 8;
$L__BB0_95:
	setp.eq.s32 	%p74, %r45, 0;
	@%p74 bra 	$L__BB0_102;
	add.s32 	%r248, %r45, -1;
	setp.lt.u32 	%p75, %r248, 3;
	@%p75 bra 	$L__BB0_98;
	mul.wide.u32 	%rd127, %r299, 4;
	add.s64 	%rd128, %rd5, %rd127;
	ld.local.f32 	%f421, [%rd128];
	mad.lo.s32 	%r249, %r299, %r124, %r296;
	shl.b32 	%r250, %r249, 2;
	add.s32 	%r251, %r32, %r250;
	ld.shared.f32 	%f422, [%r251];
	fma.rn.f32 	%f423, %f421, %f422, %f501;
	ld.local.f32 	%f424, [%rd128+4];
	shl.b32 	%r252, %r124, 2;
	add.s32 	%r253, %r251, %r252;
	ld.shared.f32 	%f425, [%r253];
	fma.rn.f32 	%f426, %f424, %f425, %f423;
	ld.local.f32 	%f427, [%rd128+8];
	add.s32 	%r254, %r253, %r252;
	ld.shared.f32 	%f428, [%r254];
	fma.rn.f32 	%f429, %f427, %f428, %f426;
	ld.local.f32 	%f430, [%rd128+12];
	add.s32 	%r255, %r254, %r252;
	ld.shared.f32 	%f431, [%r255];
	fma.rn.f32 	%f501, %f430, %f431, %f429;
	add.s32 	%r299, %r299, 4;
$L__BB0_98:
	@%p66 bra 	$L__BB0_102;
	setp.eq.s32 	%p77, %r46, 1;
	mul.wide.u32 	%rd129, %r299, 4;
	add.s64 	%rd22, %rd5, %rd129;
	ld.local.f32 	%f432, [%rd22];
	mad.lo.s32 	%r256, %r299, %r124, %r296;
	shl.b32 	%r257, %r256, 2;
	add.s32 	%r108, %r32, %r257;
	ld.shared.f32 	%f433, [%r108];
	fma.rn.f32 	%f501, %f432, %f433, %f501;
	@%p77 bra 	$L__BB0_102;
	setp.eq.s32 	%p78, %r46, 2;
	ld.local.f32 	%f434, [%rd22+4];
	shl.b32 	%r109, %r124, 2;
	add.s32 	%r110, %r108, %r109;
	ld.shared.f32 	%f435, [%r110];
	fma.rn.f32 	%f501, %f434, %f435, %f501;
	@%p78 bra 	$L__BB0_102;
	ld.local.f32 	%f436, [%rd22+8];
	add.s32 	%r258, %r110, %r109;
	ld.shared.f32 	%f437, [%r258];
	fma.rn.f32 	%f501, %f436, %f437, %f501;
$L__BB0_102:
	mul.wide.u32 	%rd130, %r296, 4;
	add.s64 	%rd131, %rd3, %rd130;
	ld.local.f32 	%f438, [%rd131];
	mul.f32 	%f439, %f41, %f438;
	fma.rn.f32 	%f440, %f40, %f501, %f439;
	div.rn.f32 	%f441, %f440, %f42;
	st.local.f32 	[%rd131], %f441;
	add.s32 	%r296, %r296, 1;
	setp.eq.s32 	%p79, %r296, %r124;
	@%p79 bra 	$L__BB0_103;
	bra.uni 	$L__BB0_89;
$L__BB0_103:
	setp.lt.u32 	%p80, %r34, 15;
	add.s32 	%r260, %r275, %r7;
	mul.lo.s32 	%r98, %r260, %r124;
	mov.b32 	%r303, 0;
	@%p80 bra 	$L__BB0_106;
	mov.b32 	%r301, 0;
$L__BB0_105:
	.pragma "nounroll";
	mul.wide.u32 	%rd132, %r301, 4;
	add.s64 	%rd133, %rd3, %rd132;
	ld.local.v4.f32 	{%f442, %f443, %f444, %f445}, [%rd133];
	add.s32 	%r262, %r301, %r98;
	mul.wide.s32 	%rd134, %r262, 4;
	add.s64 	%rd135, %rd7, %rd134;
	st.global.f32 	[%rd135], %f442;
	st.global.f32 	[%rd135+4], %f443;
	st.global.f32 	[%rd135+8], %f444;
	st.global.f32 	[%rd135+12], %f445;
	ld.local.v4.f32 	{%f446, %f447, %f448, %f449}, [%rd133+16];
	st.global.f32 	[%rd135+16], %f446;
	st.global.f32 	[%rd135+20], %f447;
	st.global.f32 	[%rd135+24], %f448;
	st.global.f32 	[%rd135+28], %f449;
	ld.local.v4.f32 	{%f450, %f451, %f452, %f453}, [%rd133+32];
	st.global.f32 	[%rd135+32], %f450;
	st.global.f32 	[%rd135+36], %f451;
	st.global.f32 	[%rd135+40], %f452;
	st.global.f32 	[%rd135+44], %f453;
	ld.local.v4.f32 	{%f454, %f455, %f456, %f457}, [%rd133+48];
	st.global.f32 	[%rd135+48], %f454;
	st.global.f32 	[%rd135+52], %f455;
	st.global.f32 	[%rd135+56], %f456;
	st.global.f32 	[%rd135+60], %f457;
	add.s32 	%r301, %r301, 16;
	setp.ne.s32 	%p81, %r301, %r39;
	mov.u32 	%r303, %r39;
	@%p81 bra 	$L__BB0_105;
$L__BB0_106:
	setp.eq.s32 	%p82, %r35, 0;
	@%p82 bra 	$L__BB0_116;
	setp.lt.u32 	%p83, %r36, 7;
	@%p83 bra 	$L__BB0_109;
	mul.wide.u32 	%rd136, %r303, 4;
	add.s64 	%rd137, %rd3, %rd136;
	ld.local.f32 	%f458, [%rd137];
	add.s32 	%r263, %r303, %r98;
	mul.wide.s32 	%rd138, %r263, 4;
	add.s64 	%rd139, %rd7, %rd138;
	st.global.f32 	[%rd139], %f458;
	ld.local.f32 	%f459, [%rd137+4];
	st.global.f32 	[%rd139+4], %f459;
	ld.local.f32 	%f460, [%rd137+8];
	st.global.f32 	[%rd139+8], %f460;
	ld.local.f32 	%f461, [%rd137+12];
	st.global.f32 	[%rd139+12], %f461;
	ld.local.f32 	%f462, [%rd137+16];
	st.global.f32 	[%rd139+16], %f462;
	ld.local.f32 	%f463, [%rd137+20];
	st.global.f32 	[%rd139+20], %f463;
	ld.local.f32 	%f464, [%rd137+24];
	st.global.f32 	[%rd139+24], %f464;
	ld.local.f32 	%f465, [%rd137+28];
	st.global.f32 	[%rd139+28], %f465;
	add.s32 	%r303, %r303, 8;
$L__BB0_109:
	setp.eq.s32 	%p84, %r37, 0;
	@%p84 bra 	$L__BB0_116;
	setp.lt.u32 	%p85, %r38, 3;
	@%p85 bra 	$L__BB0_112;
	mul.wide.u32 	%rd140, %r303, 4;
	add.s64 	%rd141, %rd3, %rd140;
	ld.local.f32 	%f466, [%rd141];
	add.s32 	%r264, %r303, %r98;
	mul.wide.s32 	%rd142, %r264, 4;
	add.s64 	%rd143, %rd7, %rd142;
	st.global.f32 	[%rd143], %f466;
	ld.local.f32 	%f467, [%rd141+4];
	st.global.f32 	[%rd143+4], %f467;
	ld.local.f32 	%f468, [%rd141+8];
	st.global.f32 	[%rd143+8], %f468;
	ld.local.f32 	%f469, [%rd141+12];
	st.global.f32 	[%rd143+12], %f469;
	add.s32 	%r303, %r303, 4;
$L__BB0_112:
	setp.eq.s32 	%p86, %r40, 0;
	@%p86 bra 	$L__BB0_116;
	setp.eq.s32 	%p87, %r40, 1;
	mul.wide.u32 	%rd144, %r303, 4;
	add.s64 	%rd23, %rd3, %rd144;
	ld.local.f32 	%f470, [%rd23];
	add.s32 	%r265, %r303, %r98;
	mul.wide.s32 	%rd145, %r265, 4;
	add.s64 	%rd24, %rd7, %rd145;
	st.global.f32 	[%rd24], %f470;
	@%p87 bra 	$L__BB0_116;
	setp.eq.s32 	%p88, %r40, 2;
	ld.local.f32 	%f471, [%rd23+4];
	st.global.f32 	[%rd24+4], %f471;
	@%p88 bra 	$L__BB0_116;
	ld.local.f32 	%f472, [%rd23+8];
	st.global.f32 	[%rd24+8], %f472;
$L__BB0_116:
	st.global.f32 	[%rd16], %f42;
	st.global.f32 	[%rd15], %f39;
	add.s32 	%r275, %r275, %r33;
	setp.lt.s32 	%p89, %r275, %r8;
	@%p89 bra 	$L__BB0_26;
$L__BB0_117:
	bar.sync 	0;
	add.s32 	%r273, %r273, 1;
	sub.s32 	%r272, %r272, %r3;
	setp.ne.s32 	%p90, %r273, %r5;
	@%p90 bra 	$L__BB0_20;
$L__BB0_118:
	ret;

}


// ===== COMPILED SASS (sm_100) =====

	.target	sm_100

	.elftype	@"ET_EXEC"


//--------------------- .note.nv.tkinfo           --------------------------
	.section	.note.nv.tkinfo,"",@"SHT_NOTE"
	.sectionflags	@"SHF_NOTE_NV_TKINFO"
	.tkinfo
        /*0018*/ 	.word	0x00000002
        /*0030*/ 	.string	""
        /*0030*/ 	.string	"ptxas"
        /*0030*/ 	.string	"Cuda compilation tools, release 13.0, V13.0.88"
        /*0030*/ 	.string	"Build cuda_13.0.r13.0/compiler.36424714_0"
        /*0030*/ 	.string	"-arch sm_100 -m 64 "



//--------------------- .note.nv.cuinfo           --------------------------
	.section	.note.nv.cuinfo,"",@"SHT_NOTE"
	.sectionflags	@"SHF_NOTE_NV_CUINFO"
        /*0018*/ 	.short	0x0002
        /*001a*/ 	.short	0x0064
        /*001c*/ 	.short	0x0082
	.zero		2


//--------------------- .nv.info                  --------------------------
	.section	.nv.info,"",@"SHT_CUDA_INFO"
	.align	4


	//----- nvinfo : EIATTR_REGCOUNT
	.align		4
        /*0000*/ 	.byte	0x04, 0x2f
        /*0002*/ 	.short	(.L_1 - .L_0)
	.align		4
.L_0:
        /*0004*/ 	.word	index@(_Z23flash_attention_forwardPKfS0_S0_PfS1_S1_iiiii)
        /*0008*/ 	.word	0x00000037


	//----- nvinfo : EIATTR_FRAME_SIZE
	.align		4
.L_1:
        /*000c*/ 	.byte	0x04, 0x11
        /*000e*/ 	.short	(.L_3 - .L_2)
	.align		4
.L_2:
        /*0010*/ 	.word	index@($__internal_0_$__cuda_sm3x_div_rn_noftz_f32_slowpath)
        /*0014*/ 	.word	0x00000600


	//----- nvinfo : EIATTR_FRAME_SIZE
	.align		4
.L_3:
        /*0018*/ 	.byte	0x04, 0x11
        /*001a*/ 	.short	(.L_5 - .L_4)
	.align		4
.L_4:
        /*001c*/ 	.word	index@(_Z23flash_attention_forwardPKfS0_S0_PfS1_S1_iiiii)
        /*0020*/ 	.word	0x00000600


	//----- nvinfo : EIATTR_MIN_STACK_SIZE
	.align		4
.L_5:
        /*0024*/ 	.byte	0x04, 0x12
        /*0026*/ 	.short	(.L_7 - .L_6)
	.align		4
.L_6:
        /*0028*/ 	.word	index@(_Z23flash_attention_forwardPKfS0_S0_PfS1_S1_iiiii)
        /*002c*/ 	.word	0x00000600
.L_7:


//--------------------- .nv.compat                --------------------------
	.section	.nv.compat,"",@"SHT_CUDA_COMPAT_INFO"
	.align	4
        /*0000*/ 	.byte	0x02, 0x09, 0x00, 0x00, 0x02, 0x02, 0x01, 0x00, 0x02, 0x05, 0x05, 0x00, 0x03, 0x07, 0x01, 0x01
        /*0010*/ 	.byte	0x02, 0x03, 0x00, 0x00, 0x02, 0x06, 0x01, 0x00, 0x04, 0x0b, 0x08, 0x00, 0x01, 0x00, 0x00, 0x00
        /*0020*/ 	.byte	0x00, 0x00, 0x00, 0x00


//--------------------- .nv.info._Z23flash_attention_forwardPKfS0_S0_PfS1_S1_iiiii --------------------------
	.section	.nv.info._Z23flash_attention_forwardPKfS0_S0_PfS1_S1_iiiii,"",@"SHT_CUDA_INFO"
	.sectionflags	@""
	.align	4


	//----- nvinfo : EIATTR_CUDA_API_VERSION
	.align		4
        /*0000*/ 	.byte	0x04, 0x37
        /*0002*/ 	.short	(.L_9 - .L_8)
.L_8:
        /*0004*/ 	.word	0x00000082


	//----- nvinfo : EIATTR_KPARAM_INFO
	.align		4
.L_9:
        /*0008*/ 	.byte	0x04, 0x17
        /*000a*/ 	.short	(.L_11 - .L_10)
.L_10:
        /*000c*/ 	.word	0x00000000
        /*0010*/ 	.short	0x000a
        /*0012*/ 	.short	0x0040
        /*0014*/ 	.byte	0x00, 0xf0, 0x11, 0x00


	//----- nvinfo : EIATTR_KPARAM_INFO
	.align		4
.L_11:
        /*0018*/ 	.byte	0x04, 0x17
        /*001a*/ 	.short	(.L_13 - .L_12)
.L_12:
        /*001c*/ 	.word	0x00000000
        /*0020*/ 	.short	0x0009
        /*0022*/ 	.short	0x003c
        /*0024*/ 	.byte	0x00, 0xf0, 0x11, 0x00


	//----- nvinfo : EIATTR_KPARAM_INFO
	.align		4
.L_13:
        /*0028*/ 	.byte	0x04, 0x17
        /*002a*/ 	.short	(.L_15 - .L_14)
.L_14:
        /*002c*/ 	.word	0x00000000
        /*0030*/ 	.short	0x0008
        /*0032*/ 	.short	0x0038
        /*0034*/ 	.byte	0x00, 0xf0, 0x11, 0x00


	//----- nvinfo : EIATTR_KPARAM_INFO
	.align		4
.L_15:
        /*0038*/ 	.byte	0x04, 0x17
        /*003a*/ 	.short	(.L_17 - .L_16)
.L_16:
        /*003c*/ 	.word	0x00000000
        /*0040*/ 	.short	0x0007
        /*0042*/ 	.short	0x0034
        /*0044*/ 	.byte	0x00, 0xf0, 0x11, 0x00


	//----- nvinfo : EIATTR_KPARAM_INFO
	.align		4
.L_17:
        /*0048*/ 	.byte	0x04, 0x17
        /*004a*/ 	.short	(.L_19 - .L_18)
.L_18:
        /*004c*/ 	.word	0x00000000
        /*0050*/ 	.short	0x0006
        /*0052*/ 	.short	0x0030
        /*0054*/ 	.byte	0x00, 0xf0, 0x11, 0x00


	//----- nvinfo : EIATTR_KPARAM_INFO
	.align		4
.L_19:
        /*0058*/ 	.byte	0x04, 0x17
        /*005a*/ 	.short	(.L_21 - .L_20)
.L_20:
        /*005c*/ 	.word	0x00000000
        /*0060*/ 	.short	0x0005
        /*0062*/ 	.short	0x0028
        /*0064*/ 	.byte	0x00, 0xf5, 0x21, 0x00


	//----- nvinfo : EIATTR_KPARAM_INFO
	.align		4
.L_21:
        /*0068*/ 	.byte	0x04, 0x17
        /*006a*/ 	.short	(.L_23 - .L_22)
.L_22:
        /*006c*/ 	.word	0x00000000
        /*0070*/ 	.short	0x0004
        /*0072*/ 	.short	0x0020
        /*0074*/ 	.byte	0x00, 0xf5, 0x21, 0x00


	//----- nvinfo : EIATTR_KPARAM_INFO
	.align		4
.L_23:
        /*0078*/ 	.byte	0x04, 0x17
        /*007a*/ 	.short	(.L_25 - .L_24)
.L_24:
        /*007c*/ 	.word	0x00000000
        /*0080*/ 	.short	0x0003
        /*0082*/ 	.short	0x0018
        /*0084*/ 	.byte	0x00, 0xf5, 0x21, 0x00


	//----- nvinfo : EIATTR_KPARAM_INFO
	.align		4
.L_25:
        /*0088*/ 	.byte	0x04, 0x17
        /*008a*/ 	.short	(.L_27 - .L_26)
.L_26:
        /*008c*/ 	.word	0x00000000
        /*0090*/ 	.short	0x0002
        /*0092*/ 	.short	0x0010
        /*0094*/ 	.byte	0x00, 0xf5, 0x21, 0x00


	//----- nvinfo : EIATTR_KPARAM_INFO
	.align		4
.L_27:
        /*0098*/ 	.byte	0x04, 0x17
        /*009a*/ 	.short	(.L_29 - .L_28)
.L_28:
        /*009c*/ 	.word	0x00000000
        /*00a0*/ 	.short	0x0001
        /*00a2*/ 	.short	0x0008
        /*00a4*/ 	.byte	0x00, 0xf5, 0x21, 0x00


	//----- nvinfo : EIATTR_KPARAM_INFO
	.align		4
.L_29:
        /*00a8*/ 	.byte	0x04, 0x17
        /*00aa*/ 	.short	(.L_31 - .L_30)
.L_30:
        /*00ac*/ 	.word	0x00000000
        /*00b0*/ 	.short	0x0000
        /*00b2*/ 	.short	0x0000
        /*00b4*/ 	.byte	0x00, 0xf5, 0x21, 0x00


	//----- nvinfo : EIATTR_SPARSE_MMA_MASK
	.align		4
.L_31:
        /*00b8*/ 	.byte	0x03, 0x50
        /*00ba*/ 	.short	0x0000


	//----- nvinfo : EIATTR_MAXREG_COUNT
	.align		4
        /*00bc*/ 	.byte	0x03, 0x1b
        /*00be*/ 	.short	0x00ff


	//----- nvinfo : EIATTR_NUM_BARRIERS
	.align		4
        /*00c0*/ 	.byte	0x02, 0x4c
        /*00c2*/ 	.byte	0x01
	.zero		1


	//----- nvinfo : EIATTR_MERCURY_ISA_VERSION
	.align		4
        /*00c4*/ 	.byte	0x03, 0x5f
        /*00c6*/ 	.short	0x0101


	//----- nvinfo : EIATTR_VRC_CTA_INIT_COUNT
	.align		4
        /*00c8*/ 	.byte	0x02, 0x4a
	.zero		1
	.zero		1


	//----- nvinfo : EIATTR_EXIT_INSTR_OFFSETS
	.align		4
        /*00cc*/ 	.byte	0x04, 0x1c
        /*00ce*/ 	.short	(.L_33 - .L_32)


	//   ....[0]....
.L_32:
        /*00d0*/ 	.word	0x000001f0


	//   ....[1]....
        /*00d4*/ 	.word	0x00000510


	//   ....[2]....
        /*00d8*/ 	.word	0x00000ee0


	//   ....[3]....
        /*00dc*/ 	.word	0x000010b0


	//   ....[4]....
        /*00e0*/ 	.word	0x00004460


	//----- nvinfo : EIATTR_CRS_STACK_SIZE
	.align		4
.L_33:
        /*00e4*/ 	.byte	0x04, 0x1e
        /*00e6*/ 	.short	(.L_35 - .L_34)
.L_34:
        /*00e8*/ 	.word	0x00000000


	//----- nvinfo : EIATTR_CBANK_PARAM_SIZE
	.align		4
.L_35:
        /*00ec*/ 	.byte	0x03, 0x19
        /*00ee*/ 	.short	0x0044


	//----- nvinfo : EIATTR_PARAM_CBANK
	.align		4
        /*00f0*/ 	.byte	0x04, 0x0a
        /*00f2*/ 	.short	(.L_37 - .L_36)
	.align		4
.L_36:
        /*00f4*/ 	.word	index@(.nv.constant0._Z23flash_attention_forwardPKfS0_S0_PfS1_S1_iiiii)
        /*00f8*/ 	.short	0x0380
        /*00fa*/ 	.short	0x0044


	//----- nvinfo : EIATTR_SW_WAR
	.align		4
.L_37:
        /*00fc*/ 	.byte	0x04, 0x36
        /*00fe*/ 	.short	(.L_39 - .L_38)
.L_38:
        /*0100*/ 	.word	0x00000008
.L_39:


//--------------------- .nv.callgraph             --------------------------
	.section	.nv.callgraph,"",@"SHT_CUDA_CALLGRAPH"
	.align	4
	.sectionentsize	8
	.align		4
        /*0000*/ 	.word	0x00000000
	.align		4
        /*0004*/ 	.word	0xffffffff
	.align		4
        /*0008*/ 	.word	0x00000000
	.align		4
        /*000c*/ 	.word	0xfffffffe
	.align		4
        /*0010*/ 	.word	0x00000000
	.align		4
        /*0014*/ 	.word	0xfffffffd
	.align		4
        /*0018*/ 	.word	0x00000000
	.align		4
        /*001c*/ 	.word	0xfffffffc


//--------------------- .text._Z23flash_attention_forwardPKfS0_S0_PfS1_S1_iiiii --------------------------
	.section	.text._Z23flash_attention_forwardPKfS0_S0_PfS1_S1_iiiii,"ax",@progbits
	.align	128
        .global         _Z23flash_attention_forwardPKfS0_S0_PfS1_S1_iiiii
        .type           _Z23flash_attention_forwardPKfS0_S0_PfS1_S1_iiiii,@function
        .size           _Z23flash_attention_forwardPKfS0_S0_PfS1_S1_iiiii,(.L_x_79 - _Z23flash_attention_forwardPKfS0_S0_PfS1_S1_iiiii)
        .other          _Z23flash_attention_forwardPKfS0_S0_PfS1_S1_iiiii,@"STO_CUDA_ENTRY STV_DEFAULT"
_Z23flash_attention_forwardPKfS0_S0_PfS1_S1_iiiii:
.text._Z23flash_attention_forwardPKfS0_S0_PfS1_S1_iiiii:
[----:B------:R-:W0:Y:S08]  /*0000*/  LDC R1, c[0x0][0x37c] ;  /* 0x0000df00ff017b82 */ /* 0x000e300000000800 */
[----:B------:R-:W1:Y:S01]  /*0010*/  LDC R7, c[0x0][0x3b4] ;  /* 0x0000ed00ff077b82 */ /* 0x000e620000000800 */
[----:B------:R-:W2:Y:S01]  /*0020*/  S2R R4, SR_CTAID.Y ;  /* 0x0000000000047919 */ /* 0x000ea20000002600 */
[----:B------:R-:W3:Y:S01]  /*0030*/  LDCU UR4, c[0x0][0x3b0] ;  /* 0x00007600ff0477ac */ /* 0x000ee20008000800 */
[----:B0-----:R-:W-:-:S04]  /*0040*/  IADD3 R1, PT, PT, R1, -0x600, RZ ;  /* 0xfffffa0001017810 */ /* 0x001fc80007ffe0ff */
[----:B------:R-:W-:Y:S02]  /*0050*/  R2UR UR6, R1 ;  /* 0x00000000010672ca */ /* 0x000fe400000e0000 */
[----:B-1----:R-:W-:-:S04]  /*0060*/  IABS R5, R7 ;  /* 0x0000000700057213 */ /* 0x002fc80000000000 */
[----:B------:R-:W0:Y:S01]  /*0070*/  I2F.RP R0, R5 ;  /* 0x0000000500007306 */ /* 0x000e220000209400 */
[----:B--2---:R-:W-:-:S07]  /*0080*/  IABS R8, R4 ;  /* 0x0000000400087213 */ /* 0x004fce0000000000 */
[----:B0-----:R-:W0:Y:S02]  /*0090*/  MUFU.RCP R0, R0 ;  /* 0x0000000000007308 */ /* 0x001e240000001000 */
[----:B0-----:R-:W-:-:S06]  /*00a0*/  VIADD R2, R0, 0xffffffe ;  /* 0x0ffffffe00027836 */ /* 0x001fcc0000000000 */
[----:B------:R0:W1:Y:S02]  /*00b0*/  F2I.FTZ.U32.TRUNC.NTZ R3, R2 ;  /* 0x0000000200037305 */ /* 0x000064000021f000 */
[----:B0-----:R-:W-:Y:S01]  /*00c0*/  IMAD.MOV.U32 R2, RZ, RZ, RZ ;  /* 0x000000ffff027224 */ /* 0x001fe200078e00ff */
[----:B-1----:R-:W-:-:S05]  /*00d0*/  IADD3 R6, PT, PT, RZ, -R3, RZ ;  /* 0x80000003ff067210 */ /* 0x002fca0007ffe0ff */
[----:B------:R-:W-:-:S04]  /*00e0*/  IMAD R9, R6, R5, RZ ;  /* 0x0000000506097224 */ /* 0x000fc800078e02ff */
[----:B------:R-:W-:-:S06]  /*00f0*/  IMAD.HI.U32 R3, R3, R9, R2 ;  /* 0x0000000903037227 */ /* 0x000fcc00078e0002 */
[----:B------:R-:W-:-:S05]  /*0100*/  IMAD.HI.U32 R6, R3, R8, RZ ;  /* 0x0000000803067227 */ /* 0x000fca00078e00ff */
[----:B------:R-:W-:-:S05]  /*0110*/  IADD3 R0, PT, PT, -R6, RZ, RZ ;  /* 0x000000ff06007210 */ /* 0x000fca0007ffe1ff */
[----:B------:R-:W-:-:S05]  /*0120*/  IMAD R0, R5, R0, R8 ;  /* 0x0000000005007224 */ /* 0x000fca00078e0208 */
[----:B------:R-:W-:-:S13]  /*0130*/  ISETP.GT.U32.AND P1, PT, R5, R0, PT ;  /* 0x000000000500720c */ /* 0x000fda0003f24070 */
[----:B------:R-:W-:Y:S01]  /*0140*/  @!P1 IMAD.IADD R0, R0, 0x1, -R5 ;  /* 0x0000000100009824 */ /* 0x000fe200078e0a05 */
[----:B------:R-:W-:Y:S02]  /*0150*/  @!P1 IADD3 R6, PT, PT, R6, 0x1, RZ ;  /* 0x0000000106069810 */ /* 0x000fe40007ffe0ff */
[----:B------:R-:W-:Y:S02]  /*0160*/  ISETP.NE.AND P1, PT, R7, RZ, PT ;  /* 0x000000ff0700720c */ /* 0x000fe40003f25270 */
[----:B------:R-:W-:Y:S02]  /*0170*/  ISETP.GE.U32.AND P0, PT, R0, R5, PT ;  /* 0x000000050000720c */ /* 0x000fe40003f06070 */
[----:B------:R-:W-:-:S04]  /*0180*/  LOP3.LUT R0, R4, R7, RZ, 0x3c, !PT ;  /* 0x0000000704007212 */ /* 0x000fc800078e3cff */
[----:B------:R-:W-:-:S07]  /*0190*/  ISETP.GE.AND P2, PT, R0, RZ, PT ;  /* 0x000000ff0000720c */ /* 0x000fce0003f46270 */
[----:B------:R-:W-:-:S06]  /*01a0*/  @P0 VIADD R6, R6, 0x1 ;  /* 0x0000000106060836 */ /* 0x000fcc0000000000 */
[----:B------:R-:W-:Y:S02]  /*01b0*/  @!P2 IADD3 R6, PT, PT, -R6, RZ, RZ ;  /* 0x000000ff0606a210 */ /* 0x000fe40007ffe1ff */
[----:B------:R-:W-:-:S04]  /*01c0*/  @!P1 LOP3.LUT R6, RZ, R7, RZ, 0x33, !PT ;  /* 0x00000007ff069212 */ /* 0x000fc800078e33ff */
[----:B---3--:R-:W-:-:S04]  /*01d0*/  ISETP.GE.AND P0, PT, R6, UR4, PT ;  /* 0x0000000406007c0c */ /* 0x008fc8000bf06270 */
[----:B------:R-:W-:-:S13]  /*01e0*/  ISETP.LT.OR P0, PT, R7, RZ, P0 ;  /* 0x000000ff0700720c */ /* 0x000fda0000701670 */
[----:B------:R-:W-:Y:S05]  /*01f0*/  @P0 EXIT ;  /* 0x000000000000094d */ /* 0x000fea0003800000 */
[----:B------:R-:W0:Y:S02]  /*0200*/  LDCU UR4, c[0x0][0x3bc] ;  /* 0x00007780ff0477ac */ /* 0x000e240008000800 */
[----:B0-----:R-:W-:Y:S01]  /*0210*/  I2FP.F32.S32 R0, UR4 ;  /* 0x0000000400007c45 */ /* 0x001fe20008201400 */
[----:B------:R-:W0:Y:S04]  /*0220*/  LDCU UR4, c[0x0][0x3c0] ;  /* 0x00007800ff0477ac */ /* 0x000e280008000800 */
[----:B------:R-:W-:-:S04]  /*0230*/  FMUL R40, R0, 4 ;  /* 0x4080000000287820 */ /* 0x000fc80000400000 */
[----:B------:R-:W1:Y:S01]  /*0240*/  MUFU.RCP R3, R40 ;  /* 0x0000002800037308 */ /* 0x000e620000001000 */
[----:B0-----:R-:W-:-:S07]  /*0250*/  I2FP.F32.S32 R0, UR4 ;  /* 0x0000000400007c45 */ /* 0x001fce0008201400 */
[----:B------:R-:W0:Y:S01]  /*0260*/  FCHK P0, R0, R40 ;  /* 0x0000002800007302 */ /* 0x000e220000000000 */
[----:B-1----:R-:W-:-:S04]  /*0270*/  FFMA R2, -R40, R3, 1 ;  /* 0x3f80000028027423 */ /* 0x002fc80000000103 */
[----:B------:R-:W-:-:S04]  /*0280*/  FFMA R3, R3, R2, R3 ;  /* 0x0000000203037223 */ /* 0x000fc80000000003 */
[----:B------:R-:W-:-:S04]  /*0290*/  FFMA R2, R0, R3, RZ ;  /* 0x0000000300027223 */ /* 0x000fc800000000ff */
[----:B------:R-:W-:-:S04]  /*02a0*/  FFMA R5, -R40, R2, R0 ;  /* 0x0000000228057223 */ /* 0x000fc80000000100 */
[----:B------:R-:W-:Y:S01]  /*02b0*/  FFMA R28, R3, R5, R2 ;  /* 0x00000005031c7223 */ /* 0x000fe20000000002 */
[----:B0-----:R-:W-:Y:S06]  /*02c0*/  @!P0 BRA `(.L_x_0) ;  /* 0x0000000000108947 */ /* 0x001fec0003800000 */
[----:B------:R-:W-:Y:S01]  /*02d0*/  IMAD.MOV.U32 R8, RZ, RZ, R0 ;  /* 0x000000ffff087224 */ /* 0x000fe200078e0000 */
[----:B------:R-:W-:-:S07]  /*02e0*/  MOV R11, 0x300 ;  /* 0x00000300000b7802 */ /* 0x000fce0000000f00 */
[----:B------:R-:W-:Y:S05]  /*02f0*/  CALL.REL.NOINC `($__internal_0_$__cuda_sm3x_div_rn_noftz_f32_slowpath) ;  /* 0x00000040005c7944 */ /* 0x000fea0003c00000 */
[----:B------:R-:W-:-:S07]  /*0300*/  MOV R28, R12 ;  /* 0x0000000c001c7202 */ /* 0x000fce0000000f00 */
.L_x_0:
[----:B------:R-:W0:Y:S01]  /*0310*/  LDC.64 R2, c[0x0][0x3b8] ;  /* 0x0000ee00ff027b82 */ /* 0x000e220000000a00 */
[----:B------:R-:W0:Y:S07]  /*0320*/  F2I.CEIL.NTZ R28, R28 ;  /* 0x0000001c001c7305 */ /* 0x000e2e000020b100 */
[----:B------:R-:W1:Y:S01]  /*0330*/  S2UR UR4, SR_CTAID.X ;  /* 0x00000000000479c3 */ /* 0x000e620000002500 */
[----:B0-----:R-:W-:Y:S01]  /*0340*/  VIMNMX R5, PT, PT, R28, R3, PT ;  /* 0x000000031c057248 */ /* 0x001fe20003fe0100 */
[----:B------:R-:W-:-:S03]  /*0350*/  VIADD R0, R2, 0xffffffff ;  /* 0xffffffff02007836 */ /* 0x000fc60000000000 */
[-C--:B------:R-:W-:Y:S02]  /*0360*/  IABS R12, R5.reuse ;  /* 0x00000005000c7213 */ /* 0x080fe40000000000 */
[----:B------:R-:W-:Y:S02]  /*0370*/  IADD3 R10, PT, PT, R5, R0, RZ ;  /* 0x00000000050a7210 */ /* 0x000fe40007ffe0ff */
[----:B------:R-:W0:Y:S01]  /*0380*/  I2F.RP R7, R12 ;  /* 0x0000000c00077306 */ /* 0x000e220000209400 */
[-C--:B------:R-:W-:Y:S02]  /*0390*/  IABS R14, R5.reuse ;  /* 0x00000005000e7213 */ /* 0x080fe40000000000 */
[----:B------:R-:W-:Y:S02]  /*03a0*/  IABS R13, R10 ;  /* 0x0000000a000d7213 */ /* 0x000fe40000000000 */
[----:B------:R-:W-:-:S04]  /*03b0*/  LOP3.LUT R10, R10, R5, RZ, 0x3c, !PT ;  /* 0x000000050a0a7212 */ /* 0x000fc800078e3cff */
[----:B------:R-:W-:Y:S01]  /*03c0*/  ISETP.GE.AND P2, PT, R10, RZ, PT ;  /* 0x000000ff0a00720c */ /* 0x000fe20003f46270 */
[----:B0-----:R-:W0:Y:S02]  /*03d0*/  MUFU.RCP R7, R7 ;  /* 0x0000000700077308 */ /* 0x001e240000001000 */
[----:B0-----:R-:W-:Y:S02]  /*03e0*/  VIADD R8, R7, 0xffffffe ;  /* 0x0ffffffe07087836 */ /* 0x001fe40000000000 */
[----:B------:R-:W-:-:S04]  /*03f0*/  IMAD.MOV R7, RZ, RZ, -R14 ;  /* 0x000000ffff077224 */ /* 0x000fc800078e0a0e */
[----:B------:R0:W2:Y:S02]  /*0400*/  F2I.FTZ.U32.TRUNC.NTZ R9, R8 ;  /* 0x0000000800097305 */ /* 0x0000a4000021f000 */
[----:B0-----:R-:W-:Y:S01]  /*0410*/  HFMA2 R8, -RZ, RZ, 0, 0 ;  /* 0x00000000ff087431 */ /* 0x001fe200000001ff */
[----:B--2---:R-:W-:-:S05]  /*0420*/  IADD3 R11, PT, PT, RZ, -R9, RZ ;  /* 0x80000009ff0b7210 */ /* 0x004fca0007ffe0ff */
[----:B------:R-:W-:-:S04]  /*0430*/  IMAD R11, R11, R12, RZ ;  /* 0x0000000c0b0b7224 */ /* 0x000fc800078e02ff */
[----:B------:R-:W-:-:S04]  /*0440*/  IMAD.HI.U32 R9, R9, R11, R8 ;  /* 0x0000000b09097227 */ /* 0x000fc800078e0008 */
[----:B------:R-:W-:-:S04]  /*0450*/  IMAD.MOV.U32 R8, RZ, RZ, R13 ;  /* 0x000000ffff087224 */ /* 0x000fc800078e000d */
[----:B------:R-:W-:-:S04]  /*0460*/  IMAD.HI.U32 R9, R9, R8, RZ ;  /* 0x0000000809097227 */ /* 0x000fc800078e00ff */
[----:B------:R-:W-:-:S05]  /*0470*/  IMAD R7, R9, R7, R8 ;  /* 0x0000000709077224 */ /* 0x000fca00078e0208 */
[----:B------:R-:W-:-:S13]  /*0480*/  ISETP.GT.U32.AND P1, PT, R12, R7, PT ;  /* 0x000000070c00720c */ /* 0x000fda0003f24070 */
[-C--:B------:R-:W-:Y:S01]  /*0490*/  @!P1 IADD3 R7, PT, PT, R7, -R12.reuse, RZ ;  /* 0x8000000c07079210 */ /* 0x080fe20007ffe0ff */
[----:B------:R-:W-:Y:S01]  /*04a0*/  @!P1 VIADD R9, R9, 0x1 ;  /* 0x0000000109099836 */ /* 0x000fe20000000000 */
[----:B------:R-:W-:Y:S02]  /*04b0*/  ISETP.NE.AND P1, PT, R5, RZ, PT ;  /* 0x000000ff0500720c */ /* 0x000fe40003f25270 */
[----:B------:R-:W-:-:S13]  /*04c0*/  ISETP.GE.U32.AND P0, PT, R7, R12, PT ;  /* 0x0000000c0700720c */ /* 0x000fda0003f06070 */
[----:B------:R-:W-:-:S05]  /*04d0*/  @P0 IADD3 R9, PT, PT, R9, 0x1, RZ ;  /* 0x0000000109090810 */ /* 0x000fca0007ffe0ff */
[----:B------:R-:W-:Y:S01]  /*04e0*/  @!P2 IMAD.MOV R9, RZ, RZ, -R9 ;  /* 0x000000ffff09a224 */ /* 0x000fe200078e0a09 */
[----:B------:R-:W-:-:S04]  /*04f0*/  @!P1 LOP3.LUT R9, RZ, R5, RZ, 0x33, !PT ;  /* 0x00000005ff099212 */ /* 0x000fc800078e33ff */
[----:B-1----:R-:W-:-:S13]  /*0500*/  ISETP.LE.AND P0, PT, R9, UR4, PT ;  /* 0x0000000409007c0c */ /* 0x002fda000bf03270 */
[----:B------:R-:W-:Y:S05]  /*0510*/  @P0 EXIT ;  /* 0x000000000000094d */ /* 0x000fea0003800000 */
[----:B------:R-:W0:Y:S01]  /*0520*/  LDC R9, c[0x0][0x3b4] ;  /* 0x0000ed00ff097b82 */ /* 0x000e220000000800 */
[-C--:B------:R-:W-:Y:S01]  /*0530*/  IABS R7, R28.reuse ;  /* 0x0000001c00077213 */ /* 0x080fe20000000000 */
[----:B------:R-:W-:Y:S01]  /*0540*/  IMAD R25, R5, UR4, RZ ;  /* 0x0000000405197c24 */ /* 0x000fe2000f8e02ff */
[----:B------:R-:W-:Y:S01]  /*0550*/  ISETP.GE.AND P2, PT, R4, RZ, PT ;  /* 0x000000ff0400720c */ /* 0x000fe20003f46270 */
[----:B------:R-:W1:Y:S01]  /*0560*/  LDCU.128 UR12, c[0x0][0x3a0] ;  /* 0x00007400ff0c77ac */ /* 0x000e620008000c00 */
[----:B------:R-:W2:Y:S01]  /*0570*/  I2F.RP R8, R7 ;  /* 0x0000000700087306 */ /* 0x000ea20000209400 */
[----:B------:R-:W-:Y:S01]  /*0580*/  IABS R14, R28 ;  /* 0x0000001c000e7213 */ /* 0x000fe20000000000 */
[----:B------:R-:W-:Y:S01]  /*0590*/  IMAD.MOV R24, RZ, RZ, -R25 ;  /* 0x000000ffff187224 */ /* 0x000fe200078e0a19 */
[----:B------:R-:W3:Y:S01]  /*05a0*/  LDC.64 R36, c[0x0][0x398] ;  /* 0x0000e600ff247b82 */ /* 0x000ee20000000a00 */
[----:B------:R-:W4:Y:S01]  /*05b0*/  LDCU.64 UR8, c[0x0][0x358] ;  /* 0x00006b00ff0877ac */ /* 0x000f220008000a00 */
[----:B------:R-:W-:Y:S01]  /*05c0*/  BSSY.RECONVERGENT B0, `(.L_x_1) ;  /* 0x000008f000007945 */ /* 0x000fe20003800200 */
[----:B------:R-:W-:Y:S01]  /*05d0*/  IMAD.MOV R14, RZ, RZ, -R14 ;  /* 0x000000ffff0e7224 */ /* 0x000fe200078e0a0e */
[----:B------:R-:W-:Y:S01]  /*05e0*/  VIADDMNMX R24, R24, R2, R5, PT ;  /* 0x0000000218187246 */ /* 0x000fe20003800105 */
[----:B--2---:R-:W-:Y:S01]  /*05f0*/  MUFU.RCP R8, R8 ;  /* 0x0000000800087308 */ /* 0x004fe20000001000 */
[----:B0-----:R-:W-:-:S02]  /*0600*/  IABS R12, R9 ;  /* 0x00000009000c7213 */ /* 0x001fc40000000000 */
[----:B------:R-:W-:-:S05]  /*0610*/  ISETP.NE.AND P3, PT, R9, RZ, PT ;  /* 0x000000ff0900720c */ /* 0x000fca0003f65270 */
[----:B------:R-:W0:Y:S08]  /*0620*/  I2F.RP R13, R12 ;  /* 0x0000000c000d7306 */ /* 0x000e300000209400 */
[----:B0-----:R-:W0:Y:S02]  /*0630*/  MUFU.RCP R13, R13 ;  /* 0x0000000d000d7308 */ /* 0x001e240000001000 */
[----:B0-----:R-:W-:-:S02]  /*0640*/  IADD3 R10, PT, PT, R13, 0xffffffe, RZ ;  /* 0x0ffffffe0d0a7810 */ /* 0x001fc40007ffe0ff */
[----:B------:R-:W-:-:S04]  /*0650*/  IABS R13, R4 ;  /* 0x00000004000d7213 */ /* 0x000fc80000000000 */
[----:B------:R0:W2:Y:S02]  /*0660*/  F2I.FTZ.U32.TRUNC.NTZ R11, R10 ;  /* 0x0000000a000b7305 */ /* 0x0000a4000021f000 */
[----:B0-----:R-:W-:Y:S01]  /*0670*/  MOV R10, RZ ;  /* 0x000000ff000a7202 */ /* 0x001fe20000000f00 */
[----:B--2---:R-:W-:-:S04]  /*0680*/  IMAD.MOV R15, RZ, RZ, -R11 ;  /* 0x000000ffff0f7224 */ /* 0x004fc800078e0a0b */
[----:B------:R-:W-:-:S04]  /*0690*/  IMAD R15, R15, R12, RZ ;  /* 0x0000000c0f0f7224 */ /* 0x000fc800078e02ff */
[----:B------:R-:W-:-:S04]  /*06a0*/  IMAD.HI.U32 R15, R11, R15, R10 ;  /* 0x0000000f0b0f7227 */ /* 0x000fc800078e000a */
[----:B------:R-:W-:Y:S02]  /*06b0*/  VIADD R10, R8, 0xffffffe ;  /* 0x0ffffffe080a7836 */ /* 0x000fe40000000000 */
[----:B------:R-:W-:Y:S02]  /*06c0*/  IMAD.HI.U32 R15, R15, R13, RZ ;  /* 0x0000000d0f0f7227 */ /* 0x000fe400078e00ff */
[----:B------:R0:W2:Y:S03]  /*06d0*/  F2I.FTZ.U32.TRUNC.NTZ R11, R10 ;  /* 0x0000000a000b7305 */ /* 0x0000a6000021f000 */
[----:B------:R-:W-:-:S05]  /*06e0*/  IADD3 R15, PT, PT, -R15, RZ, RZ ;  /* 0x000000ff0f0f7210 */ /* 0x000fca0007ffe1ff */
[----:B------:R-:W-:Y:S01]  /*06f0*/  IMAD R17, R12, R15, R13 ;  /* 0x0000000f0c117224 */ /* 0x000fe200078e020d */
[----:B0-----:R-:W-:Y:S01]  /*0700*/  MOV R10, RZ ;  /* 0x000000ff000a7202 */ /* 0x001fe20000000f00 */
[----:B------:R-:W-:-:S03]  /*0710*/  IMAD.IADD R13, R28, 0x1, R0 ;  /* 0x000000011c0d7824 */ /* 0x000fc600078e0200 */
[----:B------:R-:W-:Y:S01]  /*0720*/  ISETP.GT.U32.AND P0, PT, R12, R17, PT ;  /* 0x000000110c00720c */ /* 0x000fe20003f04070 */
[----:B--2---:R-:W-:Y:S01]  /*0730*/  IMAD.MOV R8, RZ, RZ, -R11 ;  /* 0x000000ffff087224 */ /* 0x004fe200078e0a0b */
[----:B------:R-:W-:Y:S02]  /*0740*/  IABS R0, R13 ;  /* 0x0000000d00007213 */ /* 0x000fe40000000000 */
[----:B------:R-:W-:Y:S01]  /*0750*/  LOP3.LUT R13, R13, R28, RZ, 0x3c, !PT ;  /* 0x0000001c0d0d7212 */ /* 0x000fe200078e3cff */
[----:B------:R-:W-:-:S04]  /*0760*/  IMAD R15, R8, R7, RZ ;  /* 0x00000007080f7224 */ /* 0x000fc800078e02ff */
[----:B------:R-:W-:Y:S01]  /*0770*/  IMAD.HI.U32 R10, R11, R15, R10 ;  /* 0x0000000f0b0a7227 */ /* 0x000fe200078e000a */
[----:B------:R-:W-:-:S03]  /*0780*/  MOV R11, R0 ;  /* 0x00000000000b7202 */ /* 0x000fc60000000f00 */
[----:B------:R-:W-:Y:S01]  /*0790*/  @!P0 IADD3 R17, PT, PT, R17, -R12, RZ ;  /* 0x8000000c11118210 */ /* 0x000fe20007ffe0ff */
[----:B------:R-:W-:Y:S01]  /*07a0*/  IMAD.MOV.U32 R0, RZ, RZ, R14 ;  /* 0x000000ffff007224 */ /* 0x000fe200078e000e */
[----:B------:R-:W-:Y:S01]  /*07b0*/  SHF.R.S32.HI R15, RZ, 0x1f, R2 ;  /* 0x0000001fff0f7819 */ /* 0x000fe20000011402 */
[----:B------:R-:W-:Y:S01]  /*07c0*/  IMAD.HI.U32 R26, R10, R11, RZ ;  /* 0x0000000b0a1a7227 */ /* 0x000fe200078e00ff */
[----:B------:R-:W-:-:S03]  /*07d0*/  ISETP.GT.U32.AND P0, PT, R12, R17, PT ;  /* 0x000000110c00720c */ /* 0x000fc60003f04070 */
[----:B------:R-:W-:Y:S02]  /*07e0*/  IMAD R0, R26, R0, R11 ;  /* 0x000000001a007224 */ /* 0x000fe400078e020b */
[----:B------:R-:W-:-:S03]  /*07f0*/  IMAD.MOV.U32 R11, RZ, RZ, RZ ;  /* 0x000000ffff0b7224 */ /* 0x000fc600078e00ff */
[----:B------:R-:W-:-:S05]  /*0800*/  ISETP.GT.U32.AND P1, PT, R7, R0, PT ;  /* 0x000000000700720c */ /* 0x000fca0003f24070 */
[----:B------:R-:W-:-:S05]  /*0810*/  @!P0 IADD3 R17, PT, PT, R17, -R12, RZ ;  /* 0x8000000c11118210 */ /* 0x000fca0007ffe0ff */
[----:B------:R-:W-:-:S03]  /*0820*/  IMAD.MOV.U32 R10, RZ, RZ, R17 ;  /* 0x000000ffff0a7224 */ /* 0x000fc600078e0011 */
[----:B------:R-:W-:Y:S02]  /*0830*/  @!P1 IADD3 R0, PT, PT, R0, -R7, RZ ;  /* 0x8000000700009210 */ /* 0x000fe40007ffe0ff */
[----:B------:R-:W-:Y:S02]  /*0840*/  @!P2 IADD3 R10, PT, PT, -R10, RZ, RZ ;  /* 0x000000ff0a0aa210 */ /* 0x000fe40007ffe1ff */
[----:B------:R-:W-:Y:S02]  /*0850*/  @!P3 LOP3.LUT R10, RZ, R9, RZ, 0x33, !PT ;  /* 0x00000009ff0ab212 */ /* 0x000fe400078e33ff */
[----:B------:R-:W-:Y:S02]  /*0860*/  ISETP.GE.U32.AND P0, PT, R0, R7, PT ;  /* 0x000000070000720c */ /* 0x000fe40003f06070 */
[----:B------:R-:W-:Y:S01]  /*0870*/  ISETP.GE.AND P2, PT, R13, RZ, PT ;  /* 0x000000ff0d00720c */ /* 0x000fe20003f46270 */
[----:B------:R-:W-:Y:S01]  /*0880*/  IMAD.WIDE.U32 R10, R6, R9, R10 ;  /* 0x00000009060a7225 */ /* 0x000fe200078e000a */
[----:B------:R-:W-:Y:S01]  /*0890*/  @!P1 IADD3 R26, PT, PT, R26, 0x1, RZ ;  /* 0x000000011a1a9810 */ /* 0x000fe20007ffe0ff */
[----:B------:R-:W0:Y:S01]  /*08a0*/  S2R R9, SR_TID.X ;  /* 0x0000000000097919 */ /* 0x000e220000002100 */
[----:B------:R-:W-:Y:S01]  /*08b0*/  SHF.R.S32.HI R7, RZ, 0x1f, R3 ;  /* 0x0000001fff077819 */ /* 0x000fe20000011403 */
[----:B------:R-:W-:-:S04]  /*08c0*/  IMAD R4, R11, R2, RZ ;  /* 0x000000020b047224 */ /* 0x000fc800078e02ff */
[C---:B------:R-:W-:Y:S02]  /*08d0*/  IMAD R15, R10.reuse, R15, R4 ;  /* 0x0000000f0a0f7224 */ /* 0x040fe400078e0204 */
[----:B------:R-:W-:Y:S01]  /*08e0*/  IMAD.WIDE.U32 R10, R10, R2, RZ ;  /* 0x000000020a0a7225 */ /* 0x000fe200078e00ff */
[----:B------:R-:W-:Y:S02]  /*08f0*/  @P0 IADD3 R26, PT, PT, R26, 0x1, RZ ;  /* 0x000000011a1a0810 */ /* 0x000fe40007ffe0ff */
[----:B------:R-:W-:Y:S01]  /*0900*/  ISETP.NE.AND P0, PT, R28, RZ, PT ;  /* 0x000000ff1c00720c */ /* 0x000fe20003f05270 */
[----:B------:R-:W-:Y:S01]  /*0910*/  IMAD.IADD R0, R11, 0x1, R15 ;  /* 0x000000010b007824 */ /* 0x000fe200078e020f */
[----:B------:R-:W-:Y:S01]  /*0920*/  @!P2 IADD3 R26, PT, PT, -R26, RZ, RZ ;  /* 0x000000ff1a1aa210 */ /* 0x000fe20007ffe1ff */
[----:B------:R-:W-:Y:S02]  /*0930*/  IMAD.SHL.U32 R32, R10, 0x4, RZ ;  /* 0x000000040a207824 */ /* 0x000fe400078e00ff */
[-C--:B------:R-:W-:Y:S01]  /*0940*/  IMAD R4, R0, R3.reuse, RZ ;  /* 0x0000000300047224 */ /* 0x080fe200078e02ff */
[C---:B------:R-:W-:Y:S01]  /*0950*/  SHF.L.U64.HI R2, R10.reuse, 0x2, R0 ;  /* 0x000000020a027819 */ /* 0x040fe20000010200 */
[----:B------:R-:W-:Y:S01]  /*0960*/  IMAD.WIDE.U32 R38, R10, R3, RZ ;  /* 0x000000030a267225 */ /* 0x000fe200078e00ff */
[----:B-1----:R-:W-:-:S02]  /*0970*/  IADD3 R34, P3, PT, R32, UR12, RZ ;  /* 0x0000000c20227c10 */ /* 0x002fc4000ff7e0ff */
[----:B------:R-:W-:Y:S01]  /*0980*/  IADD3 R32, P4, PT, R32, UR14, RZ ;  /* 0x0000000e20207c10 */ /* 0x000fe2000ff9e0ff */
[----:B------:R-:W-:Y:S01]  /*0990*/  IMAD R7, R7, R10, R4 ;  /* 0x0000000a07077224 */ /* 0x000fe200078e0204 */
[----:B---3--:R-:W-:Y:S02]  /*09a0*/  LEA R36, P2, R38, R36, 0x2 ;  /* 0x0000002426247211 */ /* 0x008fe400078410ff */
[C---:B------:R-:W-:Y:S01]  /*09b0*/  IADD3.X R35, PT, PT, R2.reuse, UR13, RZ, P3, !PT ;  /* 0x0000000d02237c10 */ /* 0x040fe20009ffe4ff */
[----:B------:R-:W-:Y:S01]  /*09c0*/  IMAD.IADD R0, R39, 0x1, R7 ;  /* 0x0000000127007824 */ /* 0x000fe200078e0207 */
[----:B------:R-:W-:Y:S02]  /*09d0*/  IADD3.X R33, PT, PT, R2, UR15, RZ, P4, !PT ;  /* 0x0000000f02217c10 */ /* 0x000fe4000a7fe4ff */
[----:B------:R-:W-:Y:S02]  /*09e0*/  @!P0 LOP3.LUT R26, RZ, R28, RZ, 0x33, !PT ;  /* 0x0000001cff1a8212 */ /* 0x000fe400078e33ff */
[----:B------:R-:W-:-:S02]  /*09f0*/  LEA.HI.X R37, R38, R37, R0, 0x2, P2 ;  /* 0x0000002526257211 */ /* 0x000fc400010f1400 */
[----:B0-----:R-:W-:-:S13]  /*0a00*/  ISETP.GE.AND P1, PT, R9, R24, PT ;  /* 0x000000180900720c */ /* 0x001fda0003f26270 */
[----:B----4-:R-:W-:Y:S05]  /*0a10*/  @P1 BRA `(.L_x_2) ;  /* 0x0000000400241947 */ /* 0x010fea0003800000 */
[----:B------:R-:W0:Y:S01]  /*0a20*/  LDC R2, c[0x0][0x360] ;  /* 0x0000d800ff027b82 */ /* 0x000e220000000800 */
[----:B------:R-:W-:-:S13]  /*0a30*/  ISETP.GT.AND P0, PT, R3, RZ, PT ;  /* 0x000000ff0300720c */ /* 0x000fda0003f04270 */
[----:B------:R-:W-:Y:S05]  /*0a40*/  @P0 BRA `(.L_x_3) ;  /* 0x00000000002c0947 */ /* 0x000fea0003800000 */
[----:B------:R-:W-:Y:S01]  /*0a50*/  MOV R3, R9 ;  /* 0x0000000900037202 */ /* 0x000fe20000000f00 */
[----:B------:R-:W-:-:S07]  /*0a60*/  IMAD.MOV.U32 R11, RZ, RZ, -0x800000 ;  /* 0xff800000ff0b7424 */ /* 0x000fce00078e00ff */
.L_x_4:
[----:B-1----:R-:W-:Y:S01]  /*0a70*/  IADD3 R9, PT, PT, R25, R3, RZ ;  /* 0x0000000319097210 */ /* 0x002fe20007ffe0ff */
[----:B0-----:R-:W-:-:S04]  /*0a80*/  IMAD.IADD R3, R2, 0x1, R3 ;  /* 0x0000000102037824 */ /* 0x001fc800078e0203 */
[----:B------:R-:W-:Y:S01]  /*0a90*/  IMAD.WIDE R6, R9, 0x4, R34 ;  /* 0x0000000409067825 */ /* 0x000fe200078e0222 */
[----:B------:R-:W-:-:S03]  /*0aa0*/  ISETP.GE.AND P0, PT, R3, R24, PT ;  /* 0x000000180300720c */ /* 0x000fc60003f06270 */
[----:B------:R-:W-:Y:S01]  /*0ab0*/  IMAD.WIDE R8, R9, 0x4, R32 ;  /* 0x0000000409087825 */ /* 0x000fe200078e0220 */
[----:B------:R1:W-:Y:S04]  /*0ac0*/  STG.E desc[UR8][R6.64], RZ ;  /* 0x000000ff06007986 */ /* 0x0003e8000c101908 */
[----:B------:R1:W-:Y:S05]  /*0ad0*/  STG.E desc[UR8][R8.64], R11 ;  /* 0x0000000b08007986 */ /* 0x0003ea000c101908 */
[----:B------:R-:W-:Y:S05]  /*0ae0*/  @!P0 BRA `(.L_x_4) ;  /* 0xfffffffc00e08947 */ /* 0x000fea000383ffff */
[----:B------:R-:W-:Y:S05]  /*0af0*/  BRA `(.L_x_2) ;  /* 0x0000000000ec7947 */ /* 0x000fea0003800000 */
.L_x_3:
[C---:B------:R-:W-:Y:S02]  /*0b00*/  LOP3.LUT R10, R3.reuse, 0x7, RZ, 0xc0, !PT ;  /* 0x00000007030a7812 */ /* 0x040fe400078ec0ff */
[C---:B------:R-:W-:Y:S02]  /*0b10*/  IADD3 R4, PT, PT, R3.reuse, -0x1, RZ ;  /* 0xffffffff03047810 */ /* 0x040fe40007ffe0ff */
[C---:B------:R-:W-:Y:S01]  /*0b20*/  LOP3.LUT R12, R3.reuse, 0x3, RZ, 0xc0, !PT ;  /* 0x00000003030c7812 */ /* 0x040fe200078ec0ff */
[----:B------:R-:W-:Y:S01]  /*0b30*/  VIADD R6, R10, 0xffffffff ;  /* 0xffffffff0a067836 */ /* 0x000fe20000000000 */
[----:B------:R-:W-:Y:S02]  /*0b40*/  ISETP.GE.U32.AND P0, PT, R4, 0x7, PT ;  /* 0x000000070400780c */ /* 0x000fe40003f06070 */
[----:B------:R-:W-:Y:S02]  /*0b50*/  LOP3.LUT R3, R3, 0x7ffffff8, RZ, 0xc0, !PT ;  /* 0x7ffffff803037812 */ /* 0x000fe400078ec0ff */
[----:B------:R-:W-:-:S02]  /*0b60*/  ISETP.GE.U32.AND P1, PT, R6, 0x3, PT ;  /* 0x000000030600780c */ /* 0x000fc40003f26070 */
[----:B------:R-:W-:-:S11]  /*0b70*/  MOV R11, R9 ;  /* 0x00000009000b7202 */ /* 0x000fd60000000f00 */
.L_x_9:
[----:B------:R-:W-:Y:S01]  /*0b80*/  IMAD.IADD R13, R25, 0x1, R11 ;  /* 0x00000001190d7824 */ /* 0x000fe200078e020b */
[----:B0-----:R-:W-:Y:S01]  /*0b90*/  IADD3 R11, PT, PT, R2, R11, RZ ;  /* 0x0000000b020b7210 */ /* 0x001fe20007ffe0ff */
[----:B------:R-:W-:-:S03]  /*0ba0*/  IMAD.MOV.U32 R4, RZ, RZ, RZ ;  /* 0x000000ffff047224 */ /* 0x000fc600078e00ff */
[----:B------:R-:W-:Y:S01]  /*0bb0*/  ISETP.GE.AND P2, PT, R11, R24, PT ;  /* 0x000000180b00720c */ /* 0x000fe20003f46270 */
[----:B--2---:R-:W-:-:S12]  /*0bc0*/  @!P0 BRA `(.L_x_5) ;  /* 0x0000000000408947 */ /* 0x004fd80003800000 */
[----:B------:R-:W0:Y:S01]  /*0bd0*/  LDC R8, c[0x0][0x3bc] ;  /* 0x0000ef00ff087b82 */ /* 0x000e220000000800 */
[----:B------:R-:W-:-:S07]  /*0be0*/  HFMA2 R4, -RZ, RZ, 0, 0 ;  /* 0x00000000ff047431 */ /* 0x000fce00000001ff */
.L_x_6:
[----:B01----:R-:W-:Y:S02]  /*0bf0*/  IMAD R7, R13, R8, R4 ;  /* 0x000000080d077224 */ /* 0x003fe400078e0204 */
[----:B------:R-:W-:Y:S02]  /*0c00*/  VIADD R4, R4, 0x8 ;  /* 0x0000000804047836 */ /* 0x000fe40000000000 */
[----:B------:R-:W-:-:S03]  /*0c10*/  IMAD.WIDE R6, R7, 0x4, R36 ;  /* 0x0000000407067825 */ /* 0x000fc600078e0224 */
[----:B------:R-:W-:Y:S02]  /*0c20*/  ISETP.NE.AND P3, PT, R4, R3, PT ;  /* 0x000000030400720c */ /* 0x000fe40003f65270 */
[----:B------:R1:W-:Y:S04]  /*0c30*/  STG.E desc[UR8][R6.64], RZ ;  /* 0x000000ff06007986 */ /* 0x0003e8000c101908 */
[----:B------:R1:W-:Y:S04]  /*0c40*/  STG.E desc[UR8][R6.64+0x4], RZ ;  /* 0x000004ff06007986 */ /* 0x0003e8000c101908 */
[----:B------:R1:W-:Y:S04]  /*0c50*/  STG.E desc[UR8][R6.64+0x8], RZ ;  /* 0x000008ff06007986 */ /* 0x0003e8000c101908 */
[----:B------:R1:W-:Y:S04]  /*0c60*/  STG.E desc[UR8][R6.64+0xc], RZ ;  /* 0x00000cff06007986 */ /* 0x0003e8000c101908 */
[----:B------:R1:W-:Y:S04]  /*0c70*/  STG.E desc[UR8][R6.64+0x10], RZ ;  /* 0x000010ff06007986 */ /* 0x0003e8000c101908 */
[----:B------:R1:W-:Y:S04]  /*0c80*/  STG.E desc[UR8][R6.64+0x14], RZ ;  /* 0x000014ff06007986 */ /* 0x0003e8000c101908 */
[----:B------:R1:W-:Y:S04]  /*0c90*/  STG.E desc[UR8][R6.64+0x18], RZ ;  /* 0x000018ff06007986 */ /* 0x0003e8000c101908 */
[----:B------:R1:W-:Y:S01]  /*0ca0*/  STG.E desc[UR8][R6.64+0x1c], RZ ;  /* 0x00001cff06007986 */ /* 0x0003e2000c101908 */
[----:B------:R-:W-:Y:S05]  /*0cb0*/  @P3 BRA `(.L_x_6) ;  /* 0xfffffffc00cc3947 */ /* 0x000fea000383ffff */
[----:B------:R-:W-:-:S07]  /*0cc0*/  MOV R4, R3 ;  /* 0x0000000300047202 */ /* 0x000fce0000000f00 */
.L_x_5:
[----:B------:R-:W-:-:S13]  /*0cd0*/  ISETP.NE.AND P3, PT, R10, RZ, PT ;  /* 0x000000ff0a00720c */ /* 0x000fda0003f65270 */
[----:B------:R-:W-:Y:S05]  /*0ce0*/  @!P3 BRA `(.L_x_7) ;  /* 0x000000000058b947 */ /* 0x000fea0003800000 */
[----:B------:R-:W-:Y:S01]  /*0cf0*/  ISETP.NE.AND P3, PT, R12, RZ, PT ;  /* 0x000000ff0c00720c */ /* 0x000fe20003f65270 */
[----:B------:R-:W-:-:S12]  /*0d00*/  @!P1 BRA `(.L_x_8) ;  /* 0x0000000000209947 */ /* 0x000fd80003800000 */
[----:B------:R-:W1:Y:S02]  /*0d10*/  LDCU UR4, c[0x0][0x3bc] ;  /* 0x00007780ff0477ac */ /* 0x000e640008000800 */
[----:B-1----:R-:W-:Y:S02]  /*0d20*/  IMAD R7, R13, UR4, R4 ;  /* 0x000000040d077c24 */ /* 0x002fe4000f8e0204 */
[----:B------:R-:W-:Y:S02]  /*0d30*/  VIADD R4, R4, 0x4 ;  /* 0x0000000404047836 */ /* 0x000fe40000000000 */
[----:B------:R-:W-:-:S05]  /*0d40*/  IMAD.WIDE R6, R7, 0x4, R36 ;  /* 0x0000000407067825 */ /* 0x000fca00078e0224 */
[----:B------:R0:W-:Y:S04]  /*0d50*/  STG.E desc[UR8][R6.64], RZ ;  /* 0x000000ff06007986 */ /* 0x0001e8000c101908 */
[----:B------:R0:W-:Y:S04]  /*0d60*/  STG.E desc[UR8][R6.64+0x4], RZ ;  /* 0x000004ff06007986 */ /* 0x0001e8000c101908 */
[----:B------:R0:W-:Y:S04]  /*0d70*/  STG.E desc[UR8][R6.64+0x8], RZ ;  /* 0x000008ff06007986 */ /* 0x0001e8000c101908 */
[----:B------:R0:W-:Y:S02]  /*0d80*/  STG.E desc[UR8][R6.64+0xc], RZ ;  /* 0x00000cff06007986 */ /* 0x0001e4000c101908 */
.L_x_8:
[----:B------:R-:W-:Y:S05]  /*0d90*/  @!P3 BRA `(.L_x_7) ;  /* 0x00000000002cb947 */ /* 0x000fea0003800000 */
[----:B01----:R-:W0:Y:S01]  /*0da0*/  LDC R7, c[0x0][0x3bc] ;  /* 0x0000ef00ff077b82 */ /* 0x003e220000000800 */
[----:B------:R-:W-:Y:S02]  /*0db0*/  ISETP.NE.AND P3, PT, R12, 0x1, PT ;  /* 0x000000010c00780c */ /* 0x000fe40003f65270 */
[----:B0-----:R-:W-:-:S11]  /*0dc0*/  LOP3.LUT P4, RZ, R7, 0x1, RZ, 0xc0, !PT ;  /* 0x0000000107ff7812 */ /* 0x001fd6000788c0ff */
[----:B------:R-:W-:Y:S01]  /*0dd0*/  @P3 IMAD R9, R13, R7, R4 ;  /* 0x000000070d093224 */ /* 0x000fe200078e0204 */
[----:B------:R-:W-:-:S03]  /*0de0*/  @P3 IADD3 R4, PT, PT, R4, 0x2, RZ ;  /* 0x0000000204043810 */ /* 0x000fc60007ffe0ff */
[----:B------:R-:W-:-:S05]  /*0df0*/  @P3 IMAD.WIDE R8, R9, 0x4, R36 ;  /* 0x0000000409083825 */ /* 0x000fca00078e0224 */
[----:B------:R2:W-:Y:S01]  /*0e00*/  @P3 STG.E desc[UR8][R8.64], RZ ;  /* 0x000000ff08003986 */ /* 0x0005e2000c101908 */
[----:B------:R-:W-:-:S03]  /*0e10*/  @P4 IMAD R7, R13, R7, R4 ;  /* 0x000000070d074224 */ /* 0x000fc600078e0204 */
[----:B------:R2:W-:Y:S01]  /*0e20*/  @P3 STG.E desc[UR8][R8.64+0x4], RZ ;  /* 0x000004ff08003986 */ /* 0x0005e2000c101908 */
[----:B------:R-:W-:-:S05]  /*0e30*/  @P4 IMAD.WIDE R6, R7, 0x4, R36 ;  /* 0x0000000407064825 */ /* 0x000fca00078e0224 */
[----:B------:R2:W-:Y:S02]  /*0e40*/  @P4 STG.E desc[UR8][R6.64], RZ ;  /* 0x000000ff06004986 */ /* 0x0005e4000c101908 */
.L_x_7:
[----:B------:R-:W-:-:S04]  /*0e50*/  IMAD.WIDE R14, R13, 0x4, R34 ;  /* 0x000000040d0e7825 */ /* 0x000fc800078e0222 */
[----:B--2---:R-:W-:Y:S01]  /*0e60*/  IMAD.MOV.U32 R9, RZ, RZ, -0x800000 ;  /* 0xff800000ff097424 */ /* 0x004fe200078e00ff */
[----:B------:R2:W-:Y:S01]  /*0e70*/  STG.E desc[UR8][R14.64], RZ ;  /* 0x000000ff0e007986 */ /* 0x0005e2000c101908 */
[----:B01----:R-:W-:-:S05]  /*0e80*/  IMAD.WIDE R6, R13, 0x4, R32 ;  /* 0x000000040d067825 */ /* 0x003fca00078e0220 */
[----:B------:R2:W-:Y:S01]  /*0e90*/  STG.E desc[UR8][R6.64], R9 ;  /* 0x0000000906007986 */ /* 0x0005e2000c101908 */
[----:B------:R-:W-:Y:S05]  /*0ea0*/  @!P2 BRA `(.L_x_9) ;  /* 0xfffffffc0034a947 */ /* 0x000fea000383ffff */
.L_x_2:
[----:B------:R-:W-:Y:S05]  /*0eb0*/  BSYNC.RECONVERGENT B0 ;  /* 0x0000000000007941 */ /* 0x000fea0003800200 */
.L_x_1:
[----:B------:R-:W-:Y:S01]  /*0ec0*/  BAR.SYNC.DEFER_BLOCKING 0x0 ;  /* 0x0000000000007b1d */ /* 0x000fe20000010000 */
[----:B------:R-:W-:-:S13]  /*0ed0*/  ISETP.GE.AND P0, PT, R26, 0x1, PT ;  /* 0x000000011a00780c */ /* 0x000fda0003f06270 */
[----:B------:R-:W-:Y:S05]  /*0ee0*/  @!P0 EXIT ;  /* 0x000000000000894d */ /* 0x000fea0003800000 */
[----:B------:R-:W0:Y:S01]  /*0ef0*/  S2UR UR5, SR_CgaCtaId ;  /* 0x00000000000579c3 */ /* 0x000e220000008800 */
[----:B------:R-:W3:Y:S01]  /*0f00*/  LDCU UR17, c[0x0][0x3bc] ;  /* 0x00007780ff1177ac */ /* 0x000ee20008000800 */
[----:B------:R-:W-:Y:S01]  /*0f10*/  HFMA2 R29, -RZ, RZ, 0, 0 ;  /* 0x00000000ff1d7431 */ /* 0x000fe200000001ff */
[----:B------:R-:W4:Y:S01]  /*0f20*/  LDCU UR16, c[0x0][0x3b8] ;  /* 0x00007700ff1077ac */ /* 0x000f220008000800 */
[----:B------:R-:W-:Y:S01]  /*0f30*/  UMOV UR4, 0x400 ;  /* 0x0000040000047882 */ /* 0x000fe20000000000 */
[----:B------:R-:W-:Y:S02]  /*0f40*/  UIADD3 UR10, UPT, UPT, UR6, 0x200, URZ ;  /* 0x00000200060a7890 */ /* 0x000fe4000fffe0ff */
[----:B------:R-:W-:Y:S01]  /*0f50*/  UIADD3 UR11, UPT, UPT, UR6, 0x400, URZ ;  /* 0x00000400060b7890 */ /* 0x000fe2000fffe0ff */
[----:B------:R-:W1:Y:S01]  /*0f60*/  LDCU UR7, c[0x0][0x360] ;  /* 0x00006c00ff0777ac */ /* 0x000e620008000800 */
[----:B------:R-:W-:Y:S01]  /*0f70*/  UIADD3 UR6, UPT, UPT, UR6, 0x100, URZ ;  /* 0x0000010006067890 */ /* 0x000fe2000fffe0ff */
[----:B---3--:R-:W-:Y:S01]  /*0f80*/  IMAD R2, R5, UR17, RZ ;  /* 0x0000001105027c24 */ /* 0x008fe2000f8e02ff */
[----:B------:R-:W-:-:S02]  /*0f90*/  ULOP3.LUT UR21, UR17, 0x7ffffff0, URZ, 0xc0, !UPT ;  /* 0x7ffffff011157892 */ /* 0x000fc4000f8ec0ff */
[----:B------:R-:W-:Y:S01]  /*0fa0*/  IMAD R3, R28, UR17, RZ ;  /* 0x000000111c037c24 */ /* 0x000fe2000f8e02ff */
[----:B------:R-:W3:Y:S01]  /*0fb0*/  LDCU.64 UR12, c[0x0][0x388] ;  /* 0x00007100ff0c77ac */ /* 0x000ee20008000a00 */
[----:B----4-:R-:W-:Y:S01]  /*0fc0*/  IMAD.U32 R27, RZ, RZ, UR16 ;  /* 0x00000010ff1b7e24 */ /* 0x010fe2000f8e00ff */
[----:B0-----:R-:W-:Y:S01]  /*0fd0*/  ULEA UR4, UR5, UR4, 0x18 ;  /* 0x0000000405047291 */ /* 0x001fe2000f8ec0ff */
[----:B------:R-:W-:Y:S01]  /*0fe0*/  MOV R31, UR21 ;  /* 0x00000015001f7c02 */ /* 0x000fe20008000f00 */
[----:B------:R-:W0:Y:S04]  /*0ff0*/  LDCU.64 UR14, c[0x0][0x390] ;  /* 0x00007200ff0e77ac */ /* 0x000e280008000a00 */
[----:B------:R-:W-:Y:S01]  /*1000*/  LEA R2, R2, UR4, 0x2 ;  /* 0x0000000402027c11 */ /* 0x000fe2000f8e10ff */
[----:B------:R-:W-:-:S02]  /*1010*/  UIADD3 UR18, UPT, UPT, UR17, -0x1, URZ ;  /* 0xffffffff11127890 */ /* 0x000fc4000fffe0ff */
[----:B------:R-:W-:Y:S02]  /*1020*/  ULOP3.LUT UR5, UR17, 0xf, URZ, 0xc0, !UPT ;  /* 0x0000000f11057892 */ /* 0x000fe4000f8ec0ff */
[----:B------:R-:W-:Y:S01]  /*1030*/  IMAD R3, R3, 0x4, R2 ;  /* 0x0000000403037824 */ /* 0x000fe200078e0202 */
[----:B------:R-:W-:Y:S02]  /*1040*/  ULOP3.LUT UR19, UR17, 0x7, URZ, 0xc0, !UPT ;  /* 0x0000000711137892 */ /* 0x000fe4000f8ec0ff */
[----:B-1----:R-:W-:-:S12]  /*1050*/  ULOP3.LUT UR20, UR17, 0x3, URZ, 0xc0, !UPT ;  /* 0x0000000311147892 */ /* 0x002fd8000f8ec0ff */
.L_x_66:
[----:B------:R-:W1:Y:S01]  /*1060*/  LDCU UR4, c[0x0][0x3b8] ;  /* 0x00007700ff0477ac */ /* 0x000e620008000800 */
[----:B0-----:R-:W-:-:S05]  /*1070*/  IMAD R8, R28, R29, RZ ;  /* 0x0000001d1c087224 */ /* 0x001fca00078e02ff */
[----:B------:R-:W-:-:S04]  /*1080*/  IADD3 R5, PT, PT, -R8, RZ, RZ ;  /* 0x000000ff08057210 */ /* 0x000fc80007ffe1ff */
[----:B-1----:R-:W-:-:S04]  /*1090*/  VIADDMNMX R5, R5, UR4, R28, PT ;  /* 0x0000000405057c46 */ /* 0x002fc8000b80011c */
[----:B------:R-:W-:-:S13]  /*10a0*/  ISETP.GE.AND P0, PT, R5, 0x1, PT ;  /* 0x000000010500780c */ /* 0x000fda0003f06270 */
[----:B0--3--:R-:W-:Y:S05]  /*10b0*/  @!P0 EXIT ;  /* 0x000000000000894d */ /* 0x009fea0003800000 */
[----:B------:R-:W0:Y:S01]  /*10c0*/  S2R R30, SR_TID.X ;  /* 0x00000000001e7919 */ /* 0x000e220000002100 */
[----:B--2---:R-:W1:Y:S02]  /*10d0*/  LDC R6, c[0x0][0x3bc] ;  /* 0x0000ef00ff067b82 */ /* 0x004e640000000800 */
[----:B-1----:R-:W-:-:S05]  /*10e0*/  IMAD R9, R5, R6, RZ ;  /* 0x0000000605097224 */ /* 0x002fca00078e02ff */
[----:B0-----:R-:W-:-:S13]  /*10f0*/  ISETP.GE.AND P0, PT, R30, R9, PT ;  /* 0x000000091e00720c */ /* 0x001fda0003f06270 */
[----:B------:R-:W-:Y:S05]  /*1100*/  @P0 BRA `(.L_x_10) ;  /* 0x0000000000c00947 */ /* 0x000fea0003800000 */
[-C--:B------:R-:W-:Y:S01]  /*1110*/  IABS R10, R6.reuse ;  /* 0x00000006000a7213 */ /* 0x080fe20000000000 */
[----:B------:R-:W-:Y:S01]  /*1120*/  IMAD.MOV.U32 R12, RZ, RZ, RZ ;  /* 0x000000ffff0c7224 */ /* 0x000fe200078e00ff */
[----:B------:R-:W-:Y:S02]  /*1130*/  ISETP.NE.AND P0, PT, R6, RZ, PT ;  /* 0x000000ff0600720c */ /* 0x000fe40003f05270 */
[----:B------:R-:W0:Y:S01]  /*1140*/  I2F.RP R4, R10 ;  /* 0x0000000a00047306 */ /* 0x000e220000209400 */
[----:B------:R-:W-:Y:S02]  /*1150*/  LOP3.LUT R11, RZ, R6, RZ, 0x33, !PT ;  /* 0x00000006ff0b7212 */ /* 0x000fe400078e33ff */
[----:B------:R-:W-:-:S05]  /*1160*/  MOV R14, R30 ;  /* 0x0000001e000e7202 */ /* 0x000fca0000000f00 */
[----:B0-----:R-:W0:Y:S02]  /*1170*/  MUFU.RCP R4, R4 ;  /* 0x0000000400047308 */ /* 0x001e240000001000 */
[----:B0-----:R-:W-:-:S06]  /*1180*/  VIADD R13, R4, 0xffffffe ;  /* 0x0ffffffe040d7836 */ /* 0x001fcc0000000000 */
[----:B------:R-:W0:Y:S02]  /*1190*/  F2I.FTZ.U32.TRUNC.NTZ R13, R13 ;  /* 0x0000000d000d7305 */ /* 0x000e24000021f000 */
[----:B0-----:R-:W-:-:S05]  /*11a0*/  IADD3 R5, PT, PT, RZ, -R13, RZ ;  /* 0x8000000dff057210 */ /* 0x001fca0007ffe0ff */
[----:B------:R-:W-:-:S04]  /*11b0*/  IMAD R5, R5, R10, RZ ;  /* 0x0000000a05057224 */ /* 0x000fc800078e02ff */
[----:B------:R-:W-:-:S07]  /*11c0*/  IMAD.HI.U32 R12, R13, R5, R12 ;  /* 0x000000050d0c7227 */ /* 0x000fce00078e000c */
.L_x_11:
[----:B0-----:R-:W0:Y:S01]  /*11d0*/  LDC R13, c[0x0][0x3bc] ;  /* 0x0000ef00ff0d7b82 */ /* 0x001e220000000800 */
[----:B------:R-:W-:-:S05]  /*11e0*/  IABS R5, R14 ;  /* 0x0000000e00057213 */ /* 0x000fca0000000000 */
[----:B------:R-:W-:-:S04]  /*11f0*/  IMAD.HI.U32 R4, R12, R5, RZ ;  /* 0x000000050c047227 */ /* 0x000fc800078e00ff */
[----:B------:R-:W-:Y:S01]  /*1200*/  IMAD.MOV R6, RZ, RZ, -R4 ;  /* 0x000000ffff067224 */ /* 0x000fe200078e0a04 */
[----:B0-----:R-:W-:-:S05]  /*1210*/  IABS R16, R13 ;  /* 0x0000000d00107213 */ /* 0x001fca0000000000 */
[----:B------:R-:W-:-:S05]  /*1220*/  IMAD R5, R16, R6, R5 ;  /* 0x0000000610057224 */ /* 0x000fca00078e0205 */
[----:B------:R-:W-:-:S13]  /*1230*/  ISETP.GT.U32.AND P2, PT, R10, R5, PT ;  /* 0x000000050a00720c */ /* 0x000fda0003f44070 */
[----:B------:R-:W-:Y:S01]  /*1240*/  @!P2 IADD3 R5, PT, PT, R5, -R16, RZ ;  /* 0x800000100505a210 */ /* 0x000fe20007ffe0ff */
[----:B------:R-:W-:-:S03]  /*1250*/  @!P2 VIADD R4, R4, 0x1 ;  /* 0x000000010404a836 */ /* 0x000fc60000000000 */
[----:B------:R-:W-:Y:S02]  /*1260*/  ISETP.GE.U32.AND P1, PT, R5, R10, PT ;  /* 0x0000000a0500720c */ /* 0x000fe40003f26070 */
[----:B------:R-:W-:-:S04]  /*1270*/  LOP3.LUT R5, R14, R13, RZ, 0x3c, !PT ;  /* 0x0000000d0e057212 */ /* 0x000fc800078e3cff */
[----:B------:R-:W-:-:S07]  /*1280*/  ISETP.GE.AND P3, PT, R5, RZ, PT ;  /* 0x000000ff0500720c */ /* 0x000fce0003f66270 */
[----:B------:R-:W-:-:S06]  /*1290*/  @P1 IADD3 R4, PT, PT, R4, 0x1, RZ ;  /* 0x0000000104041810 */ /* 0x000fcc0007ffe0ff */
[----:B------:R-:W-:-:S05]  /*12a0*/  @!P3 IMAD.MOV R4, RZ, RZ, -R4 ;  /* 0x000000ffff04b224 */ /* 0x000fca00078e0a04 */
[----:B------:R-:W-:-:S04]  /*12b0*/  SEL R5, R11, R4, !P0 ;  /* 0x000000040b057207 */ /* 0x000fc80004000000 */
[----:B------:R-:W-:Y:S01]  /*12c0*/  IADD3 R7, PT, PT, -R5, RZ, RZ ;  /* 0x000000ff05077210 */ /* 0x000fe20007ffe1ff */
[----:B------:R-:W-:-:S04]  /*12d0*/  IMAD.IADD R5, R8, 0x1, R5 ;  /* 0x0000000108057824 */ /* 0x000fc800078e0205 */
[----:B------:R-:W-:-:S04]  /*12e0*/  IMAD R4, R13, R7, R14 ;  /* 0x000000070d047224 */ /* 0x000fc800078e020e */
[----:B------:R-:W-:-:S05]  /*12f0*/  IMAD R5, R5, R13, R4 ;  /* 0x0000000d05057224 */ /* 0x000fca00078e0204 */
[----:B------:R-:W-:-:S04]  /*1300*/  IADD3 R7, P1, PT, R5, R38, RZ ;  /* 0x0000002605077210 */ /* 0x000fc80007f3e0ff */
[----:B------:R-:W-:Y:S02]  /*1310*/  LEA.HI.X.SX32 R4, R5, R0, 0x1, P1 ;  /* 0x0000000005047211 */ /* 0x000fe400008f0eff */
[C---:B------:R-:W-:Y:S02]  /*1320*/  SHF.L.U32 R6, R7.reuse, 0x2, RZ ;  /* 0x0000000207067819 */ /* 0x040fe400000006ff */
[----:B------:R-:W-:Y:S02]  /*1330*/  SHF.L.U64.HI R7, R7, 0x2, R4 ;  /* 0x0000000207077819 */ /* 0x000fe40000010204 */
[C---:B------:R-:W-:Y:S02]  /*1340*/  IADD3 R4, P1, PT, R6.reuse, UR12, RZ ;  /* 0x0000000c06047c10 */ /* 0x040fe4000ff3e0ff */
[----:B------:R-:W-:Y:S02]  /*1350*/  IADD3 R6, P2, PT, R6, UR14, RZ ;  /* 0x0000000e06067c10 */ /* 0x000fe4000ff5e0ff */
[----:B------:R-:W-:-:S02]  /*1360*/  IADD3.X R5, PT, PT, R7, UR13, RZ, P1, !PT ;  /* 0x0000000d07057c10 */ /* 0x000fc40008ffe4ff */
[----:B------:R-:W-:-:S03]  /*1370*/  IADD3.X R7, PT, PT, R7, UR15, RZ, P2, !PT ;  /* 0x0000000f07077c10 */ /* 0x000fc600097fe4ff */
[----:B------:R-:W2:Y:S04]  /*1380*/  LDG.E R4, desc[UR8][R4.64] ;  /* 0x0000000804047981 */ /* 0x000ea8000c1e1900 */
[----:B------:R-:W3:Y:S01]  /*1390*/  LDG.E R6, desc[UR8][R6.64] ;  /* 0x0000000806067981 */ /* 0x000ee2000c1e1900 */
[C---:B------:R-:W-:Y:S01]  /*13a0*/  IMAD R13, R14.reuse, 0x4, R2 ;  /* 0x000000040e0d7824 */ /* 0x040fe200078e0202 */
[C---:B------:R-:W-:Y:S01]  /*13b0*/  LEA R15, R14.reuse, R3, 0x2 ;  /* 0x000000030e0f7211 */ /* 0x040fe200078e10ff */
[----:B------:R-:W-:-:S05]  /*13c0*/  VIADD R14, R14, UR7 ;  /* 0x000000070e0e7c36 */ /* 0x000fca0008000000 */
[----:B------:R-:W-:Y:S01]  /*13d0*/  ISETP.GE.AND P1, PT, R14, R9, PT ;  /* 0x000000090e00720c */ /* 0x000fe20003f26270 */
[----:B--2---:R0:W-:Y:S04]  /*13e0*/  STS [R13], R4 ;  /* 0x000000040d007388 */ /* 0x0041e80000000800 */
[----:B---3--:R0:W-:Y:S08]  /*13f0*/  STS [R15], R6 ;  /* 0x000000060f007388 */ /* 0x0081f00000000800 */
[----:B------:R-:W-:Y:S05]  /*1400*/  @!P1 BRA `(.L_x_11) ;  /* 0xfffffffc00709947 */ /* 0x000fea000383ffff */
.L_x_10:
[----:B------:R-:W-:Y:S01]  /*1410*/  ISETP.GE.AND P0, PT, R30, R24, PT ;  /* 0x000000181e00720c */ /* 0x000fe20003f06270 */
[----:B------:R-:W-:Y:S05]  /*1420*/  WARPSYNC.ALL ;  /* 0x0000000000007948 */ /* 0x000fea0003800000 */
[----:B0-----:R-:W-:Y:S01]  /*1430*/  VIMNMX R4, PT, PT, R28, R27, PT ;  /* 0x0000001b1c047248 */ /* 0x001fe20003fe0100 */
[----:B------:R-:W-:Y:S01]  /*1440*/  BAR.SYNC.DEFER_BLOCKING 0x0 ;  /* 0x0000000000007b1d */ /* 0x000fe20000010000 */
[----:B------:R-:W-:Y:S02]  /*1450*/  IADD3 R29, PT, PT, R29, 0x1, RZ ;  /* 0x000000011d1d7810 */ /* 0x000fe40007ffe0ff */
[----:B------:R-:W-:-:S02]  /*1460*/  VIMNMX R5, PT, PT, R4, 0x1, !PT ;  /* 0x0000000104057848 */ /* 0x000fc40007fe0100 */
[----:B------:R-:W-:Y:S01]  /*1470*/  ISETP.NE.AND P1, PT, R29, R26, PT ;  /* 0x0000001a1d00720c */ /* 0x000fe20003f25270 */
[----:B------:R-:W-:Y:S01]  /*1480*/  BSSY.RECONVERGENT B1, `(.L_x_12) ;  /* 0x00002fa000017945 */ /* 0x000fe20003800200 */
[----:B------:R-:W-:-:S03]  /*1490*/  LOP3.LUT R6, R5, 0x3, RZ, 0xc0, !PT ;  /* 0x0000000305067812 */ /* 0x000fc600078ec0ff */
[----:B------:R-:W-:Y:S08]  /*14a0*/  @P0 BRA `(.L_x_13) ;  /* 0x0000002c00dc0947 */ /* 0x000ff00003800000 */
[----:B------:R-:W-:-:S07]  /*14b0*/  LOP3.LUT R7, R5, 0x7ffffff0, RZ, 0xc0, !PT ;  /* 0x7ffffff005077812 */ /* 0x000fce00078ec0ff */
.L_x_65:
[----:B0-----:R-:W0:Y:S02]  /*14c0*/  LDC R42, c[0x0][0x3bc] ;  /* 0x0000ef00ff2a7b82 */ /* 0x001e240000000800 */
[----:B0-----:R-:W-:-:S13]  /*14d0*/  ISETP.GE.AND P0, PT, R42, 0x1, PT ;  /* 0x000000012a00780c */ /* 0x001fda0003f06270 */
[----:B------:R-:W-:Y:S05]  /*14e0*/  @!P0 BRA `(.L_x_14) ;  /* 0x0000000400908947 */ /* 0x000fea0003800000 */
[----:B------:R-:W-:Y:S01]  /*14f0*/  UISETP.GE.U32.AND UP0, UPT, UR18, 0xf, UPT ;  /* 0x0000000f1200788c */ /* 0x000fe2000bf06070 */
[----:B------:R-:W-:Y:S02]  /*1500*/  IMAD.IADD R9, R25, 0x1, R30 ;  /* 0x0000000119097824 */ /* 0x000fe400078e021e */
[----:B------:R-:W-:Y:S02]  /*1510*/  HFMA2 R18, -RZ, RZ, 0, 0 ;  /* 0x00000000ff127431 */ /* 0x000fe400000001ff */
[----:B------:R-:W-:-:S04]  /*1520*/  IMAD R40, R9, R42, RZ ;  /* 0x0000002a09287224 */ /* 0x000fc800078e02ff */
[----:B------:R-:W-:Y:S05]  /*1530*/  BRA.U !UP0, `(.L_x_15) ;  /* 0x00000001088c7547 */ /* 0x000fea000b800000 */
[----:B------:R-:W-:Y:S01]  /*1540*/  LOP3.LUT R31, R42, 0x7ffffff0, RZ, 0xc0, !PT ;  /* 0x7ffffff02a1f7812 */ /* 0x000fe200078ec0ff */
[----:B------:R-:W-:Y:S01]  /*1550*/  VIADD R43, R1, 0x20 ;  /* 0x00000020012b7836 */ /* 0x000fe20000000000 */
[----:B------:R-:W-:-:S03]  /*1560*/  MOV R41, R40 ;  /* 0x0000002800297202 */ /* 0x000fc60000000f00 */
[----:B------:R-:W-:-:S07]  /*1570*/  IMAD.MOV R44, RZ, RZ, -R31 ;  /* 0x000000ffff2c7224 */ /* 0x000fce00078e0a1f */
.L_x_16:
[----:B------:R-:W0:Y:S01]  /*1580*/  LDCU.64 UR16, c[0x0][0x380] ;  /* 0x00007000ff1077ac */ /* 0x000e220008000a00 */
[----:B------:R-:W-:-:S04]  /*1590*/  IADD3 R8, P2, PT, R41, R38, RZ ;  /* 0x0000002629087210 */ /* 0x000fc80007f5e0ff */
[----:B------:R-:W-:Y:S02]  /*15a0*/  LEA.HI.X.SX32 R9, R41, R0, 0x1, P2 ;  /* 0x0000000029097211 */ /* 0x000fe400010f0eff */
[----:B0-----:R-:W-:-:S04]  /*15b0*/  LEA R46, P2, R8, UR16, 0x2 ;  /* 0x00000010082e7c11 */ /* 0x001fc8000f8410ff */
[----:B------:R-:W-:-:S05]  /*15c0*/  LEA.HI.X R47, R8, UR17, R9, 0x2, P2 ;  /* 0x00000011082f7c11 */ /* 0x000fca00090f1409 */
[----:B------:R-:W2:Y:S04]  /*15d0*/  LDG.E R20, desc[UR8][R46.64] ;  /* 0x000000082e147981 */ /* 0x000ea8000c1e1900 */
[----:B------:R-:W2:Y:S04]  /*15e0*/  LDG.E R21, desc[UR8][R46.64+0x4] ;  /* 0x000004082e157981 */ /* 0x000ea8000c1e1900 */
[----:B------:R-:W2:Y:S04]  /*15f0*/  LDG.E R22, desc[UR8][R46.64+0x8] ;  /* 0x000008082e167981 */ /* 0x000ea8000c1e1900 */
[----:B------:R-:W2:Y:S04]  /*1600*/  LDG.E R23, desc[UR8][R46.64+0xc] ;  /* 0x00000c082e177981 */ /* 0x000ea8000c1e1900 */
[----:B------:R-:W3:Y:S04]  /*1610*/  LDG.E R8, desc[UR8][R46.64+0x10] ;  /* 0x000010082e087981 */ /* 0x000ee8000c1e1900 */
[----:B------:R-:W3:Y:S04]  /*1620*/  LDG.E R9, desc[UR8][R46.64+0x14] ;  /* 0x000014082e097981 */ /* 0x000ee8000c1e1900 */
[----:B------:R-:W3:Y:S04]  /*1630*/  LDG.E R10, desc[UR8][R46.64+0x18] ;  /* 0x000018082e0a7981 */ /* 0x000ee8000c1e1900 */
[----:B------:R-:W3:Y:S04]  /*1640*/  LDG.E R11, desc[UR8][R46.64+0x1c] ;  /* 0x00001c082e0b7981 */ /* 0x000ee8000c1e1900 */
[----:B------:R-:W4:Y:S04]  /*1650*/  LDG.E R12, desc[UR8][R46.64+0x20] ;  /* 0x000020082e0c7981 */ /* 0x000f28000c1e1900 */
[----:B------:R-:W4:Y:S04]  /*1660*/  LDG.E R13, desc[UR8][R46.64+0x24] ;  /* 0x000024082e0d7981 */ /* 0x000f28000c1e1900 */
[----:B------:R-:W4:Y:S04]  /*1670*/  LDG.E R14, desc[UR8][R46.64+0x28] ;  /* 0x000028082e0e7981 */ /* 0x000f28000c1e1900 */
[----:B------:R-:W4:Y:S04]  /*1680*/  LDG.E R15, desc[UR8][R46.64+0x2c] ;  /* 0x00002c082e0f7981 */ /* 0x000f28000c1e1900 */
[----:B------:R-:W5:Y:S04]  /*1690*/  LDG.E R16, desc[UR8][R46.64+0x30] ;  /* 0x000030082e107981 */ /* 0x000f68000c1e1900 */
[----:B------:R-:W5:Y:S04]  /*16a0*/  LDG.E R17, desc[UR8][R46.64+0x34] ;  /* 0x000034082e117981 */ /* 0x000f68000c1e1900 */
[----:B------:R-:W5:Y:S04]  /*16b0*/  LDG.E R18, desc[UR8][R46.64+0x38] ;  /* 0x000038082e127981 */ /* 0x000f68000c1e1900 */
[----:B------:R-:W5:Y:S01]  /*16c0*/  LDG.E R19, desc[UR8][R46.64+0x3c] ;  /* 0x00003c082e137981 */ /* 0x000f62000c1e1900 */
[----:B------:R-:W-:-:S04]  /*16d0*/  IADD3 R44, PT, PT, R44, 0x10, RZ ;  /* 0x000000102c2c7810 */ /* 0x000fc80007ffe0ff */
[----:B------:R-:W-:Y:S01]  /*16e0*/  ISETP.NE.AND P2, PT, R44, RZ, PT ;  /* 0x000000ff2c00720c */ /* 0x000fe20003f45270 */
[----:B------:R-:W-:Y:S01]  /*16f0*/  VIADD R41, R41, 0x10 ;  /* 0x0000001029297836 */ /* 0x000fe20000000000 */
[----:B--2---:R-:W-:Y:S04]  /*1700*/  STL.128 [R43+-0x20], R20 ;  /* 0xffffe0142b007387 */ /* 0x004fe80000100c00 */
[----:B---3--:R-:W-:Y:S04]  /*1710*/  STL.128 [R43+-0x10], R8 ;  /* 0xfffff0082b007387 */ /* 0x008fe80000100c00 */
[----:B----4-:R-:W-:Y:S04]  /*1720*/  STL.128 [R43], R12 ;  /* 0x0000000c2b007387 */ /* 0x010fe80000100c00 */
[----:B-----5:R0:W-:Y:S02]  /*1730*/  STL.128 [R43+0x10], R16 ;  /* 0x000010102b007387 */ /* 0x0201e40000100c00 */
[----:B0-----:R-:W-:Y:S01]  /*1740*/  IADD3 R43, PT, PT, R43, 0x40, RZ ;  /* 0x000000402b2b7810 */ /* 0x001fe20007ffe0ff */
[----:B------:R-:W-:Y:S06]  /*1750*/  @P2 BRA `(.L_x_16) ;  /* 0xfffffffc00882947 */ /* 0x000fec000383ffff */
[----:B------:R-:W-:-:S07]  /*1760*/  IMAD.MOV.U32 R18, RZ, RZ, R31 ;  /* 0x000000ffff127224 */ /* 0x000fce00078e001f */
.L_x_15:
[----:B------:R-:W-:-:S09]  /*1770*/  UISETP.NE.AND UP0, UPT, UR5, URZ, UPT ;  /* 0x000000ff0500728c */ /* 0x000fd2000bf05270 */
[----:B------:R-:W-:Y:S05]  /*1780*/  BRA.U !UP0, `(.L_x_14) ;  /* 0x0000000108e87547 */ /* 0x000fea000b800000 */
[----:B------:R-:W-:Y:S02]  /*1790*/  UIADD3 UR4, UPT, UPT, UR5, -0x1, URZ ;  /* 0xffffffff05047890 */ /* 0x000fe4000fffe0ff */
[----:B------:R-:W-:Y:S02]  /*17a0*/  UISETP.NE.AND UP1, UPT, UR19, URZ, UPT ;  /* 0x000000ff1300728c */ /* 0x000fe4000bf25270 */
[----:B------:R-:W-:-:S09]  /*17b0*/  UISETP.GE.U32.AND UP0, UPT, UR4, 0x7, UPT ;  /* 0x000000070400788c */ /* 0x000fd2000bf06070 */
[----:B------:R-:W-:Y:S05]  /*17c0*/  BRA.U !UP0, `(.L_x_17) ;  /* 0x0000000108487547 */ /* 0x000fea000b800000 */
[----:B------:R-:W0:Y:S01]  /*17d0*/  LDCU.64 UR16, c[0x0][0x380] ;  /* 0x00007000ff1077ac */ /* 0x000e220008000a00 */
[----:B------:R-:W-:-:S04]  /*17e0*/  IADD3 R9, PT, PT, R40, R18, RZ ;  /* 0x0000001228097210 */ /* 0x000fc80007ffe0ff */
        /* <DEDUP_REMOVED lines=11> */
[----:B------:R-:W3:Y:S01]  /*18a0*/  LDG.E R15, desc[UR8][R16.64+0x1c] ;  /* 0x00001c08100f7981 */ /* 0x000ee2000c1e1900 */
[C---:B------:R-:W-:Y:S01]  /*18b0*/  IMAD R19, R18.reuse, 0x4, R1 ;  /* 0x0000000412137824 */ /* 0x040fe200078e0201 */
[----:B------:R-:W-:-:S04]  /*18c0*/  IADD3 R18, PT, PT, R18, 0x8, RZ ;  /* 0x0000000812127810 */ /* 0x000fc80007ffe0ff */
[----:B--2---:R0:W-:Y:S04]  /*18d0*/  STL.128 [R19], R8 ;  /* 0x0000000813007387 */ /* 0x0041e80000100c00 */
[----:B---3--:R0:W-:Y:S02]  /*18e0*/  STL.128 [R19+0x10], R12 ;  /* 0x0000100c13007387 */ /* 0x0081e40000100c00 */
.L_x_17:
[----:B------:R-:W-:Y:S05]  /*18f0*/  BRA.U !UP1, `(.L_x_14) ;  /* 0x00000001098c7547 */ /* 0x000fea000b800000 */
[----:B------:R-:W-:Y:S02]  /*1900*/  UIADD3 UR4, UPT, UPT, UR19, -0x1, URZ ;  /* 0xffffffff13047890 */ /* 0x000fe4000fffe0ff */
[----:B------:R-:W-:Y:S02]  /*1910*/  UISETP.NE.AND UP1, UPT, UR20, URZ, UPT ;  /* 0x000000ff1400728c */ /* 0x000fe4000bf25270 */
[----:B------:R-:W-:-:S09]  /*1920*/  UISETP.GE.U32.AND UP0, UPT, UR4, 0x3, UPT ;  /* 0x000000030400788c */ /* 0x000fd2000bf06070 */
[----:B------:R-:W-:Y:S05]  /*1930*/  BRA.U !UP0, `(.L_x_18) ;  /* 0x0000000108347547 */ /* 0x000fea000b800000 */
[----:B------:R-:W1:Y:S01]  /*1940*/  LDCU.64 UR16, c[0x0][0x380] ;  /* 0x00007000ff1077ac */ /* 0x000e620008000a00 */
[----:B0-----:R-:W-:-:S05]  /*1950*/  IMAD.IADD R9, R40, 0x1, R18 ;  /* 0x0000000128097824 */ /* 0x001fca00078e0212 */
[----:B------:R-:W-:-:S04]  /*1960*/  IADD3 R8, P2, PT, R9, R38, RZ ;  /* 0x0000002609087210 */ /* 0x000fc80007f5e0ff */
[----:B------:R-:W-:Y:S02]  /*1970*/  LEA.HI.X.SX32 R9, R9, R0, 0x1, P2 ;  /* 0x0000000009097211 */ /* 0x000fe400010f0eff */
[----:B-1----:R-:W-:-:S04]  /*1980*/  LEA R12, P2, R8, UR16, 0x2 ;  /* 0x00000010080c7c11 */ /* 0x002fc8000f8410ff */
[----:B------:R-:W-:-:S05]  /*1990*/  LEA.HI.X R13, R8, UR17, R9, 0x2, P2 ;  /* 0x00000011080d7c11 */ /* 0x000fca00090f1409 */
[----:B------:R-:W2:Y:S04]  /*19a0*/  LDG.E R8, desc[UR8][R12.64] ;  /* 0x000000080c087981 */ /* 0x000ea8000c1e1900 */
[----:B------:R-:W2:Y:S04]  /*19b0*/  LDG.E R9, desc[UR8][R12.64+0x4] ;  /* 0x000004080c097981 */ /* 0x000ea8000c1e1900 */
[----:B------:R-:W2:Y:S04]  /*19c0*/  LDG.E R10, desc[UR8][R12.64+0x8] ;  /* 0x000008080c0a7981 */ /* 0x000ea8000c1e1900 */
[----:B------:R-:W2:Y:S01]  /*19d0*/  LDG.E R11, desc[UR8][R12.64+0xc] ;  /* 0x00000c080c0b7981 */ /* 0x000ea2000c1e1900 */
[C---:B------:R-:W-:Y:S01]  /*19e0*/  LEA R14, R18.reuse, R1, 0x2 ;  /* 0x00000001120e7211 */ /* 0x040fe200078e10ff */
[----:B------:R-:W-:-:S04]  /*19f0*/  VIADD R18, R18, 0x4 ;  /* 0x0000000412127836 */ /* 0x000fc80000000000 */
[----:B--2---:R1:W-:Y:S03]  /*1a00*/  STL.128 [R14], R8 ;  /* 0x000000080e007387 */ /* 0x0043e60000100c00 */
.L_x_18:
[----:B------:R-:W-:Y:S05]  /*1a10*/  BRA.U !UP1, `(.L_x_14) ;  /* 0x0000000109447547 */ /* 0x000fea000b800000 */
[----:B------:R-:W2:Y:S01]  /*1a20*/  LDCU.64 UR16, c[0x0][0x380] ;  /* 0x00007000ff1077ac */ /* 0x000ea20008000a00 */
[----:B01----:R-:W-:-:S04]  /*1a30*/  IADD3 R9, PT, PT, R40, R18, RZ ;  /* 0x0000001228097210 */ /* 0x003fc80007ffe0ff */
[----:B------:R-:W-:-:S04]  /*1a40*/  IADD3 R10, P2, PT, R9, R38, RZ ;  /* 0x00000026090a7210 */ /* 0x000fc80007f5e0ff */
[----:B------:R-:W-:Y:S02]  /*1a50*/  LEA.HI.X.SX32 R9, R9, R0, 0x1, P2 ;  /* 0x0000000009097211 */ /* 0x000fe400010f0eff */
[----:B--2---:R-:W-:-:S04]  /*1a60*/  LEA R8, P2, R10, UR16, 0x2 ;  /* 0x000000100a087c11 */ /* 0x004fc8000f8410ff */
[----:B------:R-:W-:-:S05]  /*1a70*/  LEA.HI.X R9, R10, UR17, R9, 0x2, P2 ;  /* 0x000000110a097c11 */ /* 0x000fca00090f1409 */
[----:B------:R-:W2:Y:S01]  /*1a80*/  LDG.E R10, desc[UR8][R8.64] ;  /* 0x00000008080a7981 */ /* 0x000ea2000c1e1900 */
[----:B------:R-:W-:Y:S01]  /*1a90*/  IMAD R11, R18, 0x4, R1 ;  /* 0x00000004120b7824 */ /* 0x000fe200078e0201 */
[----:B------:R-:W-:-:S04]  /*1aa0*/  UISETP.NE.AND UP0, UPT, UR20, 0x1, UPT ;  /* 0x000000011400788c */ /* 0x000fc8000bf05270 */
[----:B--2---:R2:W-:Y:S05]  /*1ab0*/  STL [R11], R10 ;  /* 0x0000000a0b007387 */ /* 0x0045ea0000100800 */
[----:B------:R-:W-:Y:S05]  /*1ac0*/  BRA.U !UP0, `(.L_x_14) ;  /* 0x0000000108187547 */ /* 0x000fea000b800000 */
[----:B------:R-:W-:Y:S01]  /*1ad0*/  UISETP.NE.AND UP0, UPT, UR20, 0x2, UPT ;  /* 0x000000021400788c */ /* 0x000fe2000bf05270 */
[----:B--2---:R-:W2:Y:S05]  /*1ae0*/  LDG.E R10, desc[UR8][R8.64+0x4] ;  /* 0x00000408080a7981 */ /* 0x004eaa000c1e1900 */
[----:B------:R-:W-:-:S13]  /*1af0*/  PLOP3.LUT P2, PT, PT, PT, UP0, 0x80, 0x8 ;  /* 0x000000000008781c */ /* 0x000fda0003f4f008 */
[----:B------:R-:W3:Y:S04]  /*1b00*/  @P2 LDG.E R12, desc[UR8][R8.64+0x8] ;  /* 0x00000808080c2981 */ /* 0x000ee8000c1e1900 */
[----:B--2---:R4:W-:Y:S04]  /*1b10*/  STL [R11+0x4], R10 ;  /* 0x0000040a0b007387 */ /* 0x0049e80000100800 */
[----:B---3--:R4:W-:Y:S02]  /*1b20*/  @P2 STL [R11+0x8], R12 ;  /* 0x0000080c0b002387 */ /* 0x0089e40000100800 */
.L_x_14:
[----:B------:R-:W-:-:S05]  /*1b30*/  IADD3 R43, PT, PT, R25, R30, RZ ;  /* 0x0000001e192b7210 */ /* 0x000fca0007ffe0ff */
[----:B012-4-:R-:W-:-:S04]  /*1b40*/  IMAD.WIDE R10, R43, 0x4, R32 ;  /* 0x000000042b0a7825 */ /* 0x017fc800078e0220 */
[----:B------:R-:W-:Y:S01]  /*1b50*/  IMAD.WIDE R8, R43, 0x4, R34 ;  /* 0x000000042b087825 */ /* 0x000fe200078e0222 */
[----:B------:R0:W5:Y:S04]  /*1b60*/  LDG.E R41, desc[UR8][R10.64] ;  /* 0x000000080a297981 */ /* 0x000168000c1e1900 */
[----:B------:R0:W5:Y:S01]  /*1b70*/  LDG.E R40, desc[UR8][R8.64] ;  /* 0x0000000808287981 */ /* 0x000162000c1e1900 */
[----:B------:R-:W-:Y:S04]  /*1b80*/  BSSY.RECONVERGENT B0, `(.L_x_19) ;  /* 0x0000100000007945 */ /* 0x000fe80003800200 */
[----:B------:R-:W-:Y:S05]  /*1b90*/  @!P0 BRA `(.L_x_20) ;  /* 0x0000000c00448947 */ /* 0x000fea0003800000 */
[----:B0-----:R-:W-:Y:S01]  /*1ba0*/  IMAD.U32 R8, RZ, RZ, UR18 ;  /* 0x00000012ff087e24 */ /* 0x001fe2000f8e00ff */
[----:B------:R-:W-:-:S04]  /*1bb0*/  MOV R18, RZ ;  /* 0x000000ff00127202 */ /* 0x000fc80000000f00 */
[----:B------:R-:W-:-:S13]  /*1bc0*/  ISETP.GE.U32.AND P2, PT, R8, 0xf, PT ;  /* 0x0000000f0800780c */ /* 0x000fda0003f46070 */
[----:B------:R-:W-:Y:S05]  /*1bd0*/  @!P2 BRA `(.L_x_21) ;  /* 0x000000000078a947 */ /* 0x000fea0003800000 */
[----:B------:R-:W-:Y:S01]  /*1be0*/  BSSY.RECONVERGENT B2, `(.L_x_22) ;  /* 0x000001c000027945 */ /* 0x000fe20003800200 */
[----:B------:R-:W-:-:S07]  /*1bf0*/  IMAD.MOV.U32 R45, RZ, RZ, RZ ;  /* 0x000000ffff2d7224 */ /* 0x000fce00078e00ff */
.L_x_23:
[----:B------:R-:W-:-:S04]  /*1c00*/  IMAD R47, R43, R42, R45 ;  /* 0x0000002a2b2f7224 */ /* 0x000fc800078e022d */
[----:B------:R-:W-:-:S05]  /*1c10*/  IMAD.WIDE R46, R47, 0x4, R36 ;  /* 0x000000042f2e7825 */ /* 0x000fca00078e0224 */
[----:B0-----:R-:W2:Y:S04]  /*1c20*/  LDG.E R16, desc[UR8][R46.64] ;  /* 0x000000082e107981 */ /* 0x001ea8000c1e1900 */
[----:B------:R-:W2:Y:S04]  /*1c30*/  LDG.E R17, desc[UR8][R46.64+0x4] ;  /* 0x000004082e117981 */ /* 0x000ea8000c1e1900 */
[----:B------:R-:W2:Y:S04]  /*1c40*/  LDG.E R18, desc[UR8][R46.64+0x8] ;  /* 0x000008082e127981 */ /* 0x000ea8000c1e1900 */
[----:B------:R-:W2:Y:S04]  /*1c50*/  LDG.E R19, desc[UR8][R46.64+0xc] ;  /* 0x00000c082e137981 */ /* 0x000ea8000c1e1900 */
[----:B------:R-:W3:Y:S04]  /*1c60*/  LDG.E R8, desc[UR8][R46.64+0x10] ;  /* 0x000010082e087981 */ /* 0x000ee8000c1e1900 */
[----:B------:R-:W3:Y:S04]  /*1c70*/  LDG.E R9, desc[UR8][R46.64+0x14] ;  /* 0x000014082e097981 */ /* 0x000ee8000c1e1900 */
[----:B------:R-:W3:Y:S04]  /*1c80*/  LDG.E R10, desc[UR8][R46.64+0x18] ;  /* 0x000018082e0a7981 */ /* 0x000ee8000c1e1900 */
[----:B------:R-:W3:Y:S01]  /*1c90*/  LDG.E R11, desc[UR8][R46.64+0x1c] ;  /* 0x00001c082e0b7981 */ /* 0x000ee2000c1e1900 */
[----:B------:R-:W-:-:S03]  /*1ca0*/  LEA R44, R45, UR6, 0x2 ;  /* 0x000000062d2c7c11 */ /* 0x000fc6000f8e10ff */
[----:B------:R-:W4:Y:S04]  /*1cb0*/  LDG.E R12, desc[UR8][R46.64+0x20] ;  /* 0x000020082e0c7981 */ /* 0x000f28000c1e1900 */
[----:B------:R-:W4:Y:S04]  /*1cc0*/  LDG.E R13, desc[UR8][R46.64+0x24] ;  /* 0x000024082e0d7981 */ /* 0x000f28000c1e1900 */
[----:B------:R-:W4:Y:S04]  /*1cd0*/  LDG.E R14, desc[UR8][R46.64+0x28] ;  /* 0x000028082e0e7981 */ /* 0x000f28000c1e1900 */
[----:B------:R-:W4:Y:S04]  /*1ce0*/  LDG.E R15, desc[UR8][R46.64+0x2c] ;  /* 0x00002c082e0f7981 */ /* 0x000f28000c1e1900 */
[----:B------:R-:W4:Y:S04]  /*1cf0*/  LDG.E R20, desc[UR8][R46.64+0x30] ;  /* 0x000030082e147981 */ /* 0x000f28000c1e1900 */
[----:B------:R-:W4:Y:S04]  /*1d00*/  LDG.E R21, desc[UR8][R46.64+0x34] ;  /* 0x000034082e157981 */ /* 0x000f28000c1e1900 */
[----:B------:R-:W4:Y:S04]  /*1d10*/  LDG.E R22, desc[UR8][R46.64+0x38] ;  /* 0x000038082e167981 */ /* 0x000f28000c1e1900 */
[----:B------:R-:W4:Y:S01]  /*1d20*/  LDG.E R23, desc[UR8][R46.64+0x3c] ;  /* 0x00003c082e177981 */ /* 0x000f22000c1e1900 */
[----:B------:R-:W-:-:S04]  /*1d30*/  IADD3 R45, PT, PT, R45, 0x10, RZ ;  /* 0x000000102d2d7810 */ /* 0x000fc80007ffe0ff */
[----:B------:R-:W-:Y:S01]  /*1d40*/  ISETP.NE.AND P3, PT, R45, R31, PT ;  /* 0x0000001f2d00720c */ /* 0x000fe20003f65270 */
[----:B--2---:R0:W-:Y:S04]  /*1d50*/  STL.128 [R44], R16 ;  /* 0x000000102c007387 */ /* 0x0041e80000100c00 */
[----:B---3--:R0:W-:Y:S04]  /*1d60*/  STL.128 [R44+0x10], R8 ;  /* 0x000010082c007387 */ /* 0x0081e80000100c00 */
[----:B----4-:R0:W-:Y:S04]  /*1d70*/  STL.128 [R44+0x20], R12 ;  /* 0x0000200c2c007387 */ /* 0x0101e80000100c00 */
[----:B------:R0:W-:Y:S01]  /*1d80*/  STL.128 [R44+0x30], R20 ;  /* 0x000030142c007387 */ /* 0x0001e20000100c00 */
[----:B------:R-:W-:Y:S05]  /*1d90*/  @P3 BRA `(.L_x_23) ;  /* 0xfffffffc00983947 */ /* 0x000fea000383ffff */
[----:B------:R-:W-:Y:S05]  /*1da0*/  BSYNC.RECONVERGENT B2 ;  /* 0x0000000000027941 */ /* 0x000fea0003800200 */
.L_x_22:
[----:B0-----:R-:W-:-:S07]  /*1db0*/  IMAD.MOV.U32 R18, RZ, RZ, R31 ;  /* 0x000000ffff127224 */ /* 0x001fce00078e001f */
.L_x_21:
[----:B------:R-:W-:-:S13]  /*1dc0*/  ISETP.NE.AND P3, PT, RZ, UR5, PT ;  /* 0x00000005ff007c0c */ /* 0x000fda000bf65270 */
[----:B------:R-:W-:Y:S05]  /*1dd0*/  @!P3 BRA `(.L_x_24) ;  /* 0x0000000000b8b947 */ /* 0x000fea0003800000 */
[----:B------:R-:W-:Y:S02]  /*1de0*/  UIADD3 UR4, UPT, UPT, UR5, -0x1, URZ ;  /* 0xffffffff05047890 */ /* 0x000fe4000fffe0ff */
[----:B------:R-:W-:Y:S02]  /*1df0*/  UISETP.NE.AND UP1, UPT, UR19, URZ, UPT ;  /* 0x000000ff1300728c */ /* 0x000fe4000bf25270 */
[----:B------:R-:W-:-:S09]  /*1e00*/  UISETP.GE.U32.AND UP0, UPT, UR4, 0x7, UPT ;  /* 0x000000070400788c */ /* 0x000fd2000bf06070 */
[----:B------:R-:W-:Y:S05]  /*1e10*/  BRA.U !UP0, `(.L_x_25) ;  /* 0x0000000108387547 */ /* 0x000fea000b800000 */
[----:B------:R-:W-:-:S04]  /*1e20*/  IMAD R17, R43, R42, R18 ;  /* 0x0000002a2b117224 */ /* 0x000fc800078e0212 */
[----:B------:R-:W-:-:S05]  /*1e30*/  IMAD.WIDE R16, R17, 0x4, R36 ;  /* 0x0000000411107825 */ /* 0x000fca00078e0224 */
        /* <DEDUP_REMOVED lines=8> */
[----:B------:R-:W-:-:S02]  /*1ec0*/  LEA R19, R18, UR6, 0x2 ;  /* 0x0000000612137c11 */ /* 0x000fc4000f8e10ff */
[----:B------:R-:W-:-:S03]  /*1ed0*/  IADD3 R18, PT, PT, R18, 0x8, RZ ;  /* 0x0000000812127810 */ /* 0x000fc60007ffe0ff */
[----:B--2---:R0:W-:Y:S04]  /*1ee0*/  STL.128 [R19], R8 ;  /* 0x0000000813007387 */ /* 0x0041e80000100c00 */
[----:B---3--:R0:W-:Y:S02]  /*1ef0*/  STL.128 [R19+0x10], R12 ;  /* 0x0000100c13007387 */ /* 0x0081e40000100c00 */
.L_x_25:
[----:B------:R-:W-:Y:S05]  /*1f00*/  BRA.U !UP1, `(.L_x_24) ;  /* 0x00000001096c7547 */ /* 0x000fea000b800000 */
[----:B------:R-:W-:Y:S02]  /*1f10*/  UIADD3 UR4, UPT, UPT, UR19, -0x1, URZ ;  /* 0xffffffff13047890 */ /* 0x000fe4000fffe0ff */
[----:B------:R-:W-:Y:S02]  /*1f20*/  UISETP.NE.AND UP1, UPT, UR20, URZ, UPT ;  /* 0x000000ff1400728c */ /* 0x000fe4000bf25270 */
[----:B------:R-:W-:-:S09]  /*1f30*/  UISETP.GE.U32.AND UP0, UPT, UR4, 0x3, UPT ;  /* 0x000000030400788c */ /* 0x000fd2000bf06070 */
[----:B------:R-:W-:Y:S05]  /*1f40*/  BRA.U !UP0, `(.L_x_26) ;  /* 0x0000000108247547 */ /* 0x000fea000b800000 */
[----:B0-----:R-:W-:-:S04]  /*1f50*/  IMAD R13, R43, R42, R18 ;  /* 0x0000002a2b0d7224 */ /* 0x001fc800078e0212 */
[----:B------:R-:W-:-:S05]  /*1f60*/  IMAD.WIDE R12, R13, 0x4, R36 ;  /* 0x000000040d0c7825 */ /* 0x000fca00078e0224 */
[----:B------:R-:W2:Y:S04]  /*1f70*/  LDG.E R8, desc[UR8][R12.64] ;  /* 0x000000080c087981 */ /* 0x000ea8000c1e1900 */
[----:B------:R-:W2:Y:S04]  /*1f80*/  LDG.E R9, desc[UR8][R12.64+0x4] ;  /* 0x000004080c097981 */ /* 0x000ea8000c1e1900 */
[----:B------:R-:W2:Y:S04]  /*1f90*/  LDG.E R10, desc[UR8][R12.64+0x8] ;  /* 0x000008080c0a7981 */ /* 0x000ea8000c1e1900 */
[----:B------:R-:W2:Y:S01]  /*1fa0*/  LDG.E R11, desc[UR8][R12.64+0xc] ;  /* 0x00000c080c0b7981 */ /* 0x000ea2000c1e1900 */
[C---:B------:R-:W-:Y:S01]  /*1fb0*/  LEA R14, R18.reuse, UR6, 0x2 ;  /* 0x00000006120e7c11 */ /* 0x040fe2000f8e10ff */
[----:B------:R-:W-:-:S04]  /*1fc0*/  VIADD R18, R18, 0x4 ;  /* 0x0000000412127836 */ /* 0x000fc80000000000 */
[----:B--2---:R1:W-:Y:S03]  /*1fd0*/  STL.128 [R14], R8 ;  /* 0x000000080e007387 */ /* 0x0043e60000100c00 */
.L_x_26:
[----:B------:R-:W-:Y:S05]  /*1fe0*/  BRA.U !UP1, `(.L_x_24) ;  /* 0x0000000109347547 */ /* 0x000fea000b800000 */
[----:B01----:R-:W-:-:S04]  /*1ff0*/  IMAD R9, R43, R42, R18 ;  /* 0x0000002a2b097224 */ /* 0x003fc800078e0212 */
[----:B------:R-:W-:-:S05]  /*2000*/  IMAD.WIDE R8, R9, 0x4, R36 ;  /* 0x0000000409087825 */ /* 0x000fca00078e0224 */
[----:B------:R-:W2:Y:S01]  /*2010*/  LDG.E R10, desc[UR8][R8.64] ;  /* 0x00000008080a7981 */ /* 0x000ea2000c1e1900 */
[----:B------:R-:W-:Y:S01]  /*2020*/  LEA R11, R18, UR6, 0x2 ;  /* 0x00000006120b7c11 */ /* 0x000fe2000f8e10ff */
        /* <DEDUP_REMOVED lines=9> */
.L_x_24:
[----:B------:R-:W-:Y:S01]  /*20c0*/  HFMA2 R20, -RZ, RZ, -25.71875, 3664 ;  /* 0xce6e6b28ff147431 */ /* 0x000fe200000001ff */
[----:B------:R-:W-:Y:S01]  /*20d0*/  BSSY.RECONVERGENT B2, `(.L_x_27) ;  /* 0x000007c000027945 */ /* 0x000fe20003800200 */
[----:B------:R-:W-:-:S07]  /*20e0*/  IMAD.MOV.U32 R21, RZ, RZ, RZ ;  /* 0x000000ffff157224 */ /* 0x000fce00078e00ff */
.L_x_34:
[----:B------:R-:W-:Y:S01]  /*20f0*/  MOV R23, RZ ;  /* 0x000000ff00177202 */ /* 0x000fe20000000f00 */
[----:B------:R-:W-:Y:S01]  /*2100*/  IMAD.MOV.U32 R16, RZ, RZ, RZ ;  /* 0x000000ffff107224 */ /* 0x000fe200078e00ff */
[----:B------:R-:W-:Y:S06]  /*2110*/  @!P2 BRA `(.L_x_28) ;  /* 0x0000000000c0a947 */ /* 0x000fec0003800000 */
[----:B------:R-:W-:Y:S01]  /*2120*/  BSSY.RECONVERGENT B3, `(.L_x_29) ;  /* 0x000002e000037945 */ /* 0x000fe20003800200 */
[----:B------:R-:W-:Y:S01]  /*2130*/  MOV R23, RZ ;  /* 0x000000ff00177202 */ /* 0x000fe20000000f00 */
[----:B------:R-:W-:-:S07]  /*2140*/  IMAD.MOV.U32 R42, RZ, RZ, RZ ;  /* 0x000000ffff2a7224 */ /* 0x000fce00078e00ff */
.L_x_30:
[----:B------:R-:W-:Y:S01]  /*2150*/  LEA R43, R42, R1, 0x2 ;  /* 0x000000012a2b7211 */ /* 0x000fe200078e10ff */
[----:B------:R-:W3:Y:S04]  /*2160*/  LDCU UR4, c[0x0][0x3bc] ;  /* 0x00007780ff0477ac */ /* 0x000ee80008000800 */
[----:B0-----:R-:W2:Y:S04]  /*2170*/  LDL.128 R16, [R43] ;  /* 0x000000002b107983 */ /* 0x001ea80000100c00 */
[----:B-1--4-:R-:W4:Y:S01]  /*2180*/  LDL.128 R12, [R43+0x10] ;  /* 0x000010002b0c7983 */ /* 0x012f220000100c00 */
[----:B---3--:R-:W-:-:S04]  /*2190*/  IMAD R9, R21, UR4, R42 ;  /* 0x0000000415097c24 */ /* 0x008fc8000f8e022a */
[----:B------:R-:W-:-:S05]  /*21a0*/  IMAD R22, R9, 0x4, R2 ;  /* 0x0000000409167824 */ /* 0x000fca00078e0202 */
[----:B------:R-:W0:Y:S04]  /*21b0*/  LDS R8, [R22] ;  /* 0x0000000016087984 */ /* 0x000e280000000800 */
[----:B------:R-:W1:Y:S04]  /*21c0*/  LDS R9, [R22+0x4] ;  /* 0x0000040016097984 */ /* 0x000e680000000800 */
[----:B--2---:R-:W2:Y:S04]  /*21d0*/  LDS R10, [R22+0x8] ;  /* 0x00000800160a7984 */ /* 0x004ea80000000800 */
[----:B------:R-:W-:Y:S01]  /*21e0*/  LDS R44, [R22+0x10] ;  /* 0x00001000162c7984 */ /* 0x000fe20000000800 */
[----:B0-----:R-:W-:-:S03]  /*21f0*/  FFMA R8, R16, R8, R23 ;  /* 0x0000000810087223 */ /* 0x001fc60000000017 */
[----:B------:R-:W0:Y:S01]  /*2200*/  LDS R16, [R22+0xc] ;  /* 0x00000c0016107984 */ /* 0x000e220000000800 */
[----:B-1----:R-:W-:-:S04]  /*2210*/  FFMA R9, R17, R9, R8 ;  /* 0x0000000911097223 */ /* 0x002fc80000000008 */
[----:B--2---:R-:W-:Y:S02]  /*2220*/  FFMA R18, R18, R10, R9 ;  /* 0x0000000a12127223 */ /* 0x004fe40000000009 */
[----:B------:R-:W2:Y:S02]  /*2230*/  LDL.128 R8, [R43+0x20] ;  /* 0x000020002b087983 */ /* 0x000ea40000100c00 */
[----:B0-----:R-:W-:Y:S02]  /*2240*/  FFMA R23, R19, R16, R18 ;  /* 0x0000001013177223 */ /* 0x001fe40000000012 */
[----:B------:R-:W3:Y:S01]  /*2250*/  LDL.128 R16, [R43+0x30] ;  /* 0x000030002b107983 */ /* 0x000ee20000100c00 */
[----:B------:R-:W-:Y:S01]  /*2260*/  IADD3 R42, PT, PT, R42, 0x10, RZ ;  /* 0x000000102a2a7810 */ /* 0x000fe20007ffe0ff */
[----:B----4-:R-:W-:Y:S02]  /*2270*/  FFMA R12, R12, R44, R23 ;  /* 0x0000002c0c0c7223 */ /* 0x010fe40000000017 */
[----:B------:R-:W0:Y:S01]  /*2280*/  LDS R23, [R22+0x14] ;  /* 0x0000140016177984 */ /* 0x000e220000000800 */
[----:B------:R-:W-:Y:S01]  /*2290*/  ISETP.NE.AND P4, PT, R42, R31, PT ;  /* 0x0000001f2a00720c */ /* 0x000fe20003f85270 */
[----:B0-----:R-:W-:-:S02]  /*22a0*/  FFMA R13, R13, R23, R12 ;  /* 0x000000170d0d7223 */ /* 0x001fc4000000000c */
[----:B------:R-:W0:Y:S04]  /*22b0*/  LDS R12, [R22+0x18] ;  /* 0x00001800160c7984 */ /* 0x000e280000000800 */
[----:B------:R-:W-:Y:S01]  /*22c0*/  LDS R23, [R22+0x30] ;  /* 0x0000300016177984 */ /* 0x000fe20000000800 */
[----:B0-----:R-:W-:-:S03]  /*22d0*/  FFMA R12, R14, R12, R13 ;  /* 0x0000000c0e0c7223 */ /* 0x001fc6000000000d */
[----:B------:R-:W0:Y:S04]  /*22e0*/  LDS R13, [R22+0x1c] ;  /* 0x00001c00160d7984 */ /* 0x000e280000000800 */
[----:B------:R-:W-:Y:S01]  /*22f0*/  LDS R14, [R22+0x24] ;  /* 0x00002400160e7984 */ /* 0x000fe20000000800 */
[----:B0-----:R-:W-:-:S03]  /*2300*/  FFMA R13, R15, R13, R12 ;  /* 0x0000000d0f0d7223 */ /* 0x001fc6000000000c */
[----:B------:R-:W2:Y:S02]  /*2310*/  LDS R12, [R22+0x20] ;  /* 0x00002000160c7984 */ /* 0x000ea40000000800 */
[----:B--2---:R-:W-:Y:S02]  /*2320*/  FFMA R8, R8, R12, R13 ;  /* 0x0000000c08087223 */ /* 0x004fe4000000000d */
[----:B------:R-:W0:Y:S02]  /*2330*/  LDS R13, [R22+0x28] ;  /* 0x00002800160d7984 */ /* 0x000e240000000800 */
[----:B------:R-:W-:Y:S02]  /*2340*/  FFMA R15, R9, R14, R8 ;  /* 0x0000000e090f7223 */ /* 0x000fe40000000008 */
[----:B------:R-:W1:Y:S04]  /*2350*/  LDS R14, [R22+0x2c] ;  /* 0x00002c00160e7984 */ /* 0x000e680000000800 */
[----:B------:R-:W2:Y:S04]  /*2360*/  LDS R8, [R22+0x34] ;  /* 0x0000340016087984 */ /* 0x000ea80000000800 */
[----:B------:R-:W4:Y:S04]  /*2370*/  LDS R9, [R22+0x38] ;  /* 0x0000380016097984 */ /* 0x000f280000000800 */
[----:B------:R-:W4:Y:S01]  /*2380*/  LDS R12, [R22+0x3c] ;  /* 0x00003c00160c7984 */ /* 0x000f220000000800 */
[----:B0-----:R-:W-:-:S04]  /*2390*/  FFMA R10, R10, R13, R15 ;  /* 0x0000000d0a0a7223 */ /* 0x001fc8000000000f */
[----:B-1----:R-:W-:-:S04]  /*23a0*/  FFMA R11, R11, R14, R10 ;  /* 0x0000000e0b0b7223 */ /* 0x002fc8000000000a */
[----:B---3--:R-:W-:-:S04]  /*23b0*/  FFMA R16, R16, R23, R11 ;  /* 0x0000001710107223 */ /* 0x008fc8000000000b */
[----:B--2---:R-:W-:-:S04]  /*23c0*/  FFMA R17, R17, R8, R16 ;  /* 0x0000000811117223 */ /* 0x004fc80000000010 */
[----:B----4-:R-:W-:-:S04]  /*23d0*/  FFMA R18, R18, R9, R17 ;  /* 0x0000000912127223 */ /* 0x010fc80000000011 */
[----:B------:R-:W-:Y:S01]  /*23e0*/  FFMA R23, R19, R12, R18 ;  /* 0x0000000c13177223 */ /* 0x000fe20000000012 */
[----:B------:R-:W-:Y:S06]  /*23f0*/  @P4 BRA `(.L_x_30) ;  /* 0xfffffffc00544947 */ /* 0x000fec000383ffff */
[----:B------:R-:W-:Y:S05]  /*2400*/  BSYNC.RECONVERGENT B3 ;  /* 0x0000000000037941 */ /* 0x000fea0003800200 */
.L_x_29:
[----:B------:R-:W-:-:S07]  /*2410*/  IMAD.MOV.U32 R16, RZ, RZ, R31 ;  /* 0x000000ffff107224 */ /* 0x000fce00078e001f */
.L_x_28:
[----:B------:R-:W-:Y:S05]  /*2420*/  @!P3 BRA `(.L_x_31) ;  /* 0x0000000000fcb947 */ /* 0x000fea0003800000 */
[----:B------:R-:W-:Y:S02]  /*2430*/  UIADD3 UR4, UPT, UPT, UR5, -0x1, URZ ;  /* 0xffffffff05047890 */ /* 0x000fe4000fffe0ff */
[----:B------:R-:W-:Y:S02]  /*2440*/  UISETP.NE.AND UP1, UPT, UR19, URZ, UPT ;  /* 0x000000ff1300728c */ /* 0x000fe4000bf25270 */
[----:B------:R-:W-:-:S09]  /*2450*/  UISETP.GE.U32.AND UP0, UPT, UR4, 0x7, UPT ;  /* 0x000000070400788c */ /* 0x000fd2000bf06070 */
[----:B------:R-:W-:Y:S05]  /*2460*/  BRA.U !UP0, `(.L_x_32) ;  /* 0x00000001085c7547 */ /* 0x000fea000b800000 */
[C---:B------:R-:W-:Y:S01]  /*2470*/  LEA R18, R16.reuse, R1, 0x2 ;  /* 0x0000000110127211 */ /* 0x040fe200078e10ff */
[----:B------:R-:W3:Y:S04]  /*2480*/  LDCU UR4, c[0x0][0x3bc] ;  /* 0x00007780ff0477ac */ /* 0x000ee80008000800 */
[----:B012-4-:R-:W2:Y:S04]  /*2490*/  LDL.128 R8, [R18] ;  /* 0x0000000012087983 */ /* 0x017ea80000100c00 */
[----:B------:R0:W4:Y:S01]  /*24a0*/  LDL.128 R12, [R18+0x10] ;  /* 0x00001000120c7983 */ /* 0x0001220000100c00 */
[----:B---3--:R-:W-:Y:S01]  /*24b0*/  IMAD R17, R21, UR4, R16 ;  /* 0x0000000415117c24 */ /* 0x008fe2000f8e0210 */
[----:B------:R-:W-:-:S03]  /*24c0*/  IADD3 R16, PT, PT, R16, 0x8, RZ ;  /* 0x0000000810107810 */ /* 0x000fc60007ffe0ff */
[----:B------:R-:W-:-:S05]  /*24d0*/  IMAD R17, R17, 0x4, R2 ;  /* 0x0000000411117824 */ /* 0x000fca00078e0202 */
[----:B------:R-:W2:Y:S04]  /*24e0*/  LDS R19, [R17] ;  /* 0x0000000011137984 */ /* 0x000ea80000000800 */
[----:B------:R-:W1:Y:S04]  /*24f0*/  LDS R43, [R17+0x4] ;  /* 0x00000400112b7984 */ /* 0x000e680000000800 */
[----:B------:R-:W-:Y:S04]  /*2500*/  LDS R42, [R17+0x10] ;  /* 0x00001000112a7984 */ /* 0x000fe80000000800 */
[----:B0-----:R-:W-:Y:S01]  /*2510*/  LDS R18, [R17+0x1c] ;  /* 0x00001c0011127984 */ /* 0x001fe20000000800 */
[----:B--2---:R-:W-:-:S03]  /*2520*/  FFMA R8, R8, R19, R23 ;  /* 0x0000001308087223 */ /* 0x004fc60000000017 */
[----:B------:R-:W0:Y:S01]  /*2530*/  LDS R19, [R17+0x8] ;  /* 0x0000080011137984 */ /* 0x000e220000000800 */
[----:B-1----:R-:W-:-:S03]  /*2540*/  FFMA R22, R43, R9, R8 ;  /* 0x000000092b167223 */ /* 0x002fc60000000008 */
[----:B------:R-:W1:Y:S04]  /*2550*/  LDS R23, [R17+0xc] ;  /* 0x00000c0011177984 */ /* 0x000e680000000800 */
[----:B------:R-:W2:Y:S04]  /*2560*/  LDS R8, [R17+0x14] ;  /* 0x0000140011087984 */ /* 0x000ea80000000800 */
[----:B------:R-:W3:Y:S01]  /*2570*/  LDS R9, [R17+0x18] ;  /* 0x0000180011097984 */ /* 0x000ee20000000800 */
[----:B0-----:R-:W-:-:S04]  /*2580*/  FFMA R10, R19, R10, R22 ;  /* 0x0000000a130a7223 */ /* 0x001fc80000000016 */
[----:B-1----:R-:W-:-:S04]  /*2590*/  FFMA R11, R23, R11, R10 ;  /* 0x0000000b170b7223 */ /* 0x002fc8000000000a */
[----:B----4-:R-:W-:-:S04]  /*25a0*/  FFMA R11, R12, R42, R11 ;  /* 0x0000002a0c0b7223 */ /* 0x010fc8000000000b */
[----:B--2---:R-:W-:-:S04]  /*25b0*/  FFMA R8, R8, R13, R11 ;  /* 0x0000000d08087223 */ /* 0x004fc8000000000b */
[----:B---3--:R-:W-:-:S04]  /*25c0*/  FFMA R9, R9, R14, R8 ;  /* 0x0000000e09097223 */ /* 0x008fc80000000008 */
[----:B------:R-:W-:-:S07]  /*25d0*/  FFMA R23, R18, R15, R9 ;  /* 0x0000000f12177223 */ /* 0x000fce0000000009 */
.L_x_32:
[----:B------:R-:W-:Y:S05]  /*25e0*/  BRA.U !UP1, `(.L_x_31) ;  /* 0x00000001098c7547 */ /* 0x000fea000b800000 */
[----:B------:R-:W-:Y:S02]  /*25f0*/  UIADD3 UR4, UPT, UPT, UR19, -0x1, URZ ;  /* 0xffffffff13047890 */ /* 0x000fe4000fffe0ff */
[----:B------:R-:W-:Y:S02]  /*2600*/  UISETP.NE.AND UP1, UPT, UR20, URZ, UPT ;  /* 0x000000ff1400728c */ /* 0x000fe4000bf25270 */
[----:B------:R-:W-:-:S09]  /*2610*/  UISETP.GE.U32.AND UP0, UPT, UR4, 0x3, UPT ;  /* 0x000000030400788c */ /* 0x000fd2000bf06070 */
[----:B------:R-:W-:Y:S05]  /*2620*/  BRA.U !UP0, `(.L_x_33) ;  /* 0x0000000108387547 */ /* 0x000fea000b800000 */
[C---:B01----:R-:W-:Y:S01]  /*2630*/  IMAD R8, R16.reuse, 0x4, R1 ;  /* 0x0000000410087824 */ /* 0x043fe200078e0201 */
[----:B------:R-:W0:Y:S05]  /*2640*/  LDCU UR4, c[0x0][0x3bc] ;  /* 0x00007780ff0477ac */ /* 0x000e2a0008000800 */
[----:B--2-4-:R-:W2:Y:S01]  /*2650*/  LDL.128 R8, [R8] ;  /* 0x0000000008087983 */ /* 0x014ea20000100c00 */
[----:B0-----:R-:W-:Y:S02]  /*2660*/  IMAD R13, R21, UR4, R16 ;  /* 0x00000004150d7c24 */ /* 0x001fe4000f8e0210 */
[----:B------:R-:W-:-:S03]  /*2670*/  VIADD R16, R16, 0x4 ;  /* 0x0000000410107836 */ /* 0x000fc60000000000 */
[----:B------:R-:W-:-:S05]  /*2680*/  LEA R13, R13, R2, 0x2 ;  /* 0x000000020d0d7211 */ /* 0x000fca00078e10ff */
[----:B------:R-:W2:Y:S04]  /*2690*/  LDS R12, [R13] ;  /* 0x000000000d0c7984 */ /* 0x000ea80000000800 */
[----:B------:R-:W0:Y:S04]  /*26a0*/  LDS R15, [R13+0x4] ;  /* 0x000004000d0f7984 */ /* 0x000e280000000800 */
[----:B------:R-:W1:Y:S04]  /*26b0*/  LDS R14, [R13+0x8] ;  /* 0x000008000d0e7984 */ /* 0x000e680000000800 */
[----:B------:R-:W3:Y:S01]  /*26c0*/  LDS R17, [R13+0xc] ;  /* 0x00000c000d117984 */ /* 0x000ee20000000800 */
[----:B--2---:R-:W-:-:S04]  /*26d0*/  FFMA R12, R8, R12, R23 ;  /* 0x0000000c080c7223 */ /* 0x004fc80000000017 */
[----:B0-----:R-:W-:-:S04]  /*26e0*/  FFMA R9, R15, R9, R12 ;  /* 0x000000090f097223 */ /* 0x001fc8000000000c */
[----:B-1----:R-:W-:-:S04]  /*26f0*/  FFMA R10, R14, R10, R9 ;  /* 0x0000000a0e0a7223 */ /* 0x002fc80000000009 */
[----:B---3--:R-:W-:-:S07]  /*2700*/  FFMA R23, R17, R11, R10 ;  /* 0x0000000b11177223 */ /* 0x008fce000000000a */
.L_x_33:
[----:B------:R-:W-:Y:S05]  /*2710*/  BRA.U !UP1, `(.L_x_31) ;  /* 0x0000000109407547 */ /* 0x000fea000b800000 */
[----:B012-4-:R-:W-:Y:S01]  /*2720*/  LEA R10, R16, R1, 0x2 ;  /* 0x00000001100a7211 */ /* 0x017fe200078e10ff */
[----:B------:R-:W0:Y:S04]  /*2730*/  LDCU UR4, c[0x0][0x3bc] ;  /* 0x00007780ff0477ac */ /* 0x000e280008000800 */
[----:B------:R-:W2:Y:S01]  /*2740*/  LDL.64 R8, [R10] ;  /* 0x000000000a087983 */ /* 0x000ea20000100a00 */
[----:B------:R-:W-:Y:S01]  /*2750*/  UISETP.NE.AND UP0, UPT, UR20, 0x1, UPT ;  /* 0x000000011400788c */ /* 0x000fe2000bf05270 */
[----:B0-----:R-:W-:-:S04]  /*2760*/  IMAD R11, R21, UR4, R16 ;  /* 0x00000004150b7c24 */ /* 0x001fc8000f8e0210 */
[----:B------:R-:W-:-:S05]  /*2770*/  IMAD R13, R11, 0x4, R2 ;  /* 0x000000040b0d7824 */ /* 0x000fca00078e0202 */
[----:B------:R-:W2:Y:S02]  /*2780*/  LDS R11, [R13] ;  /* 0x000000000d0b7984 */ /* 0x000ea40000000800 */
[----:B--2---:R-:W-:Y:S01]  /*2790*/  FFMA R23, R8, R11, R23 ;  /* 0x0000000b08177223 */ /* 0x004fe20000000017 */
[----:B------:R-:W-:Y:S06]  /*27a0*/  BRA.U !UP0, `(.L_x_31) ;  /* 0x00000001081c7547 */ /* 0x000fec000b800000 */
[----:B------:R-:W2:Y:S01]  /*27b0*/  LDL R10, [R10+0x8] ;  /* 0x000008000a0a7983 */ /* 0x000ea20000100800 */
[----:B------:R-:W-:-:S03]  /*27c0*/  UISETP.NE.AND UP0, UPT, UR20, 0x2, UPT ;  /* 0x000000021400788c */ /* 0x000fc6000bf05270 */
[----:B------:R-:W0:Y:S03]  /*27d0*/  LDS R8, [R13+0x4] ;  /* 0x000004000d087984 */ /* 0x000e260000000800 */
[----:B------:R-:W-:-:S13]  /*27e0*/  PLOP3.LUT P4, PT, PT, PT, UP0, 0x80, 0x8 ;  /* 0x000000000008781c */ /* 0x000fda0003f8f008 */
[----:B------:R-:W2:Y:S01]  /*27f0*/  @P4 LDS R12, [R13+0x8] ;  /* 0x000008000d0c4984 */ /* 0x000ea20000000800 */
[----:B0-----:R-:W-:-:S04]  /*2800*/  FFMA R23, R8, R9, R23 ;  /* 0x0000000908177223 */ /* 0x001fc80000000017 */
[----:B--2---:R-:W-:-:S07]  /*2810*/  @P4 FFMA R23, R12, R10, R23 ;  /* 0x0000000a0c174223 */ /* 0x004fce0000000017 */
.L_x_31:
[C---:B01----:R-:W-:Y:S02]  /*2820*/  LEA R8, R21.reuse, UR10, 0x2 ;  /* 0x0000000a15087c11 */ /* 0x043fe4000f8e10ff */
[----:B------:R-:W-:Y:S02]  /*2830*/  IADD3 R21, PT, PT, R21, 0x1, RZ ;  /* 0x0000000115157810 */ /* 0x000fe40007ffe0ff */
[-C--:B------:R-:W-:Y:S01]  /*2840*/  FSETP.GT.AND P4, PT, R23, R20.reuse, PT ;  /* 0x000000141700720b */ /* 0x080fe20003f84000 */
[----:B------:R3:W-:Y:S01]  /*2850*/  STL [R8], R23 ;  /* 0x0000001708007387 */ /* 0x0007e20000100800 */
[----:B------:R-:W-:Y:S02]  /*2860*/  ISETP.NE.AND P5, PT, R21, R5, PT ;  /* 0x000000051500720c */ /* 0x000fe40003fa5270 */
[----:B------:R-:W-:-:S11]  /*2870*/  FSEL R20, R23, R20, P4 ;  /* 0x0000001417147208 */ /* 0x000fd60002000000 */
[----:B---3--:R-:W-:Y:S05]  /*2880*/  @P5 BRA `(.L_x_34) ;  /* 0xfffffff800185947 */ /* 0x008fea000383ffff */
[----:B------:R-:W-:Y:S05]  /*2890*/  BSYNC.RECONVERGENT B2 ;  /* 0x0000000000027941 */ /* 0x000fea0003800200 */
.L_x_27:
[----:B------:R-:W-:Y:S05]  /*28a0*/  BRA `(.L_x_35) ;  /* 0x0000000000b47947 */ /* 0x000fea0003800000 */
.L_x_20:
[----:B------:R-:W-:Y:S01]  /*28b0*/  ISETP.GE.AND P2, PT, R4, 0x8, PT ;  /* 0x000000080400780c */ /* 0x000fe20003f46270 */
[----:B------:R-:W-:Y:S01]  /*28c0*/  BSSY.RECONVERGENT B2, `(.L_x_36) ;  /* 0x0000012000027945 */ /* 0x000fe20003800200 */
[----:B0-----:R-:W-:Y:S02]  /*28d0*/  HFMA2 R8, -RZ, RZ, 0, 0 ;  /* 0x00000000ff087431 */ /* 0x001fe400000001ff */
[----:B------:R-:W-:-:S09]  /*28e0*/  IMAD.MOV.U32 R20, RZ, RZ, -0x319194d8 ;  /* 0xce6e6b28ff147424 */ /* 0x000fd200078e00ff */
[----:B------:R-:W-:Y:S05]  /*28f0*/  @!P2 BRA `(.L_x_37) ;  /* 0x000000000038a947 */ /* 0x000fea0003800000 */
[----:B------:R-:W-:Y:S01]  /*2900*/  BSSY.RECONVERGENT B3, `(.L_x_38) ;  /* 0x000000c000037945 */ /* 0x000fe20003800200 */
[----:B------:R-:W-:Y:S01]  /*2910*/  IMAD.MOV.U32 R20, RZ, RZ, -0x319194d8 ;  /* 0xce6e6b28ff147424 */ /* 0x000fe200078e00ff */
[----:B------:R-:W-:Y:S02]  /*2920*/  MOV R8, RZ ;  /* 0x000000ff00087202 */ /* 0x000fe40000000f00 */
[----:B------:R-:W-:-:S07]  /*2930*/  LOP3.LUT R11, R5, 0x7ffffff8, RZ, 0xc0, !PT ;  /* 0x7ffffff8050b7812 */ /* 0x000fce00078ec0ff */
.L_x_39:
[C---:B------:R-:W-:Y:S01]  /*2940*/  LEA R9, R8.reuse, UR10, 0x2 ;  /* 0x0000000a08097c11 */ /* 0x040fe2000f8e10ff */
[----:B------:R-:W-:Y:S01]  /*2950*/  VIADD R8, R8, 0x8 ;  /* 0x0000000808087836 */ /* 0x000fe20000000000 */
[----:B------:R-:W-:-:S03]  /*2960*/  FSETP.GEU.AND P2, PT, R20, RZ, PT ;  /* 0x000000ff1400720b */ /* 0x000fc60003f4e000 */
[----:B------:R0:W-:Y:S01]  /*2970*/  STL.128 [R9], RZ ;  /* 0x000000ff09007387 */ /* 0x0001e20000100c00 */
[----:B------:R-:W-:Y:S02]  /*2980*/  ISETP.NE.AND P3, PT, R8, R11, PT ;  /* 0x0000000b0800720c */ /* 0x000fe40003f65270 */
[----:B------:R-:W-:Y:S01]  /*2990*/  FSEL R20, R20, RZ, P2 ;  /* 0x000000ff14147208 */ /* 0x000fe20001000000 */
[----:B------:R0:W-:Y:S10]  /*29a0*/  STL.128 [R9+0x10], RZ ;  /* 0x000010ff09007387 */ /* 0x0001f40000100c00 */
[----:B0-----:R-:W-:Y:S05]  /*29b0*/  @P3 BRA `(.L_x_39) ;  /* 0xfffffffc00e03947 */ /* 0x001fea000383ffff */
[----:B------:R-:W-:Y:S05]  /*29c0*/  BSYNC.RECONVERGENT B3 ;  /* 0x0000000000037941 */ /* 0x000fea0003800200 */
.L_x_38:
[----:B------:R-:W-:-:S07]  /*29d0*/  MOV R8, R11 ;  /* 0x0000000b00087202 */ /* 0x000fce0000000f00 */
.L_x_37:
[----:B------:R-:W-:Y:S05]  /*29e0*/  BSYNC.RECONVERGENT B2 ;  /* 0x0000000000027941 */ /* 0x000fea0003800200 */
.L_x_36:
[----:B------:R-:W-:-:S04]  /*29f0*/  LOP3.LUT R9, R5, 0x7, RZ, 0xc0, !PT ;  /* 0x0000000705097812 */ /* 0x000fc800078ec0ff */
[----:B------:R-:W-:-:S13]  /*2a00*/  ISETP.NE.AND P2, PT, R9, RZ, PT ;  /* 0x000000ff0900720c */ /* 0x000fda0003f45270 */
[----:B------:R-:W-:Y:S05]  /*2a10*/  @!P2 BRA `(.L_x_35) ;  /* 0x000000000058a947 */ /* 0x000fea0003800000 */
[----:B------:R-:W-:Y:S01]  /*2a20*/  VIADD R9, R9, 0xffffffff ;  /* 0xffffffff09097836 */ /* 0x000fe20000000000 */
[----:B------:R-:W-:-:S04]  /*2a30*/  ISETP.NE.AND P4, PT, R6, RZ, PT ;  /* 0x000000ff0600720c */ /* 0x000fc80003f85270 */
[----:B------:R-:W-:-:S13]  /*2a40*/  ISETP.GE.U32.AND P2, PT, R9, 0x3, PT ;  /* 0x000000030900780c */ /* 0x000fda0003f46070 */
[----:B------:R-:W-:Y:S02]  /*2a50*/  @P2 LEA R9, R8, UR10, 0x2 ;  /* 0x0000000a08092c11 */ /* 0x000fe4000f8e10ff */
[----:B------:R-:W-:Y:S02]  /*2a60*/  @P2 FSETP.GEU.AND P3, PT, R20, RZ, PT ;  /* 0x000000ff1400220b */ /* 0x000fe40003f6e000 */
[----:B------:R-:W-:Y:S01]  /*2a70*/  @P2 IADD3 R8, PT, PT, R8, 0x4, RZ ;  /* 0x0000000408082810 */ /* 0x000fe20007ffe0ff */
[----:B------:R0:W-:Y:S01]  /*2a80*/  @P2 STL.64 [R9], RZ ;  /* 0x000000ff09002387 */ /* 0x0001e20000100a00 */
[----:B------:R-:W-:-:S03]  /*2a90*/  @P2 FSEL R20, R20, RZ, P3 ;  /* 0x000000ff14142208 */ /* 0x000fc60001800000 */
[----:B------:R0:W-:Y:S01]  /*2aa0*/  @P2 STL.64 [R9+0x8], RZ ;  /* 0x000008ff09002387 */ /* 0x0001e20000100a00 */
[----:B------:R-:W-:Y:S05]  /*2ab0*/  @!P4 BRA `(.L_x_35) ;  /* 0x000000000030c947 */ /* 0x000fea0003800000 */
[----:B------:R-:W-:Y:S02]  /*2ac0*/  ISETP.NE.AND P2, PT, R6, 0x1, PT ;  /* 0x000000010600780c */ /* 0x000fe40003f45270 */
[----:B0-----:R-:W-:-:S04]  /*2ad0*/  LOP3.LUT R9, R5, 0x1, RZ, 0xc0, !PT ;  /* 0x0000000105097812 */ /* 0x001fc800078ec0ff */
[----:B------:R-:W-:-:S07]  /*2ae0*/  ISETP.NE.U32.AND P3, PT, R9, 0x1, PT ;  /* 0x000000010900780c */ /* 0x000fce0003f65070 */
[C---:B------:R-:W-:Y:S01]  /*2af0*/  @P2 LEA R9, R8.reuse, UR10, 0x2 ;  /* 0x0000000a08092c11 */ /* 0x040fe2000f8e10ff */
[----:B------:R-:W-:Y:S01]  /*2b00*/  @P2 VIADD R8, R8, 0x2 ;  /* 0x0000000208082836 */ /* 0x000fe20000000000 */
[----:B------:R-:W-:-:S03]  /*2b10*/  @P2 FSETP.GEU.AND P4, PT, R20, RZ, PT ;  /* 0x000000ff1400220b */ /* 0x000fc60003f8e000 */
[----:B------:R1:W-:Y:S01]  /*2b20*/  @P2 STL.64 [R9], RZ ;  /* 0x000000ff09002387 */ /* 0x0003e20000100a00 */
[----:B------:R-:W-:Y:S02]  /*2b30*/  @!P3 LEA R8, R8, UR10, 0x2 ;  /* 0x0000000a0808bc11 */ /* 0x000fe4000f8e10ff */
[----:B------:R-:W-:-:S03]  /*2b40*/  @P2 FSEL R20, R20, RZ, P4 ;  /* 0x000000ff14142208 */ /* 0x000fc60002000000 */
[----:B------:R1:W-:Y:S01]  /*2b50*/  @!P3 STL [R8], RZ ;  /* 0x000000ff0800b387 */ /* 0x0003e20000100800 */
[----:B------:R-:W-:-:S04]  /*2b60*/  @!P3 FSETP.GEU.AND P2, PT, R20, RZ, PT ;  /* 0x000000ff1400b20b */ /* 0x000fc80003f4e000 */
[----:B------:R-:W-:-:S09]  /*2b70*/  @!P3 FSEL R20, R20, RZ, P2 ;  /* 0x000000ff1414b208 */ /* 0x000fd20001000000 */
.L_x_35:
[----:B------:R-:W-:Y:S05]  /*2b80*/  BSYNC.RECONVERGENT B0 ;  /* 0x0000000000007941 */ /* 0x000fea0003800200 */
.L_x_19:
[----:B------:R-:W-:Y:S01]  /*2b90*/  ISETP.GE.AND P2, PT, R4, 0x4, PT ;  /* 0x000000040400780c */ /* 0x000fe20003f46270 */
[----:B------:R-:W-:Y:S01]  /*2ba0*/  BSSY.RECONVERGENT B0, `(.L_x_40) ;  /* 0x0000039000007945 */ /* 0x000fe20003800200 */
[----:B------:R-:W-:Y:S02]  /*2bb0*/  HFMA2 R13, -RZ, RZ, 0, 0 ;  /* 0x00000000ff0d7431 */ /* 0x000fe400000001ff */
[----:B-1----:R-:W-:-:S09]  /*2bc0*/  IMAD.MOV.U32 R8, RZ, RZ, RZ ;  /* 0x000000ffff087224 */ /* 0x002fd200078e00ff */
[----:B------:R-:W-:Y:S05]  /*2bd0*/  @!P2 BRA `(.L_x_41) ;  /* 0x0000000000d4a947 */ /* 0x000fea0003800000 */
[----:B------:R-:W-:Y:S01]  /*2be0*/  BSSY.RECONVERGENT B2, `(.L_x_42) ;  /* 0x0000033000027945 */ /* 0x000fe20003800200 */
[----:B----4-:R-:W-:-:S07]  /*2bf0*/  CS2R R12, SRZ ;  /* 0x00000000000c7805 */ /* 0x010fce000001ff00 */
.L_x_43:
[----:B-1----:R-:W-:-:S05]  /*2c00*/  LEA R14, R12, R1, 0x2 ;  /* 0x000000010c0e7211 */ /* 0x002fca00078e10ff */
[----:B0-2---:R-:W2:Y:S01]  /*2c10*/  LDL.128 R8, [R14+0x200] ;  /* 0x000200000e087983 */ /* 0x005ea20000100c00 */
[----:B------:R-:W-:Y:S01]  /*2c20*/  IMAD.MOV.U32 R15, RZ, RZ, 0x3bbb989d ;  /* 0x3bbb989dff0f7424 */ /* 0x000fe200078e00ff */
[----:B------:R-:W-:Y:S01]  /*2c30*/  MOV R16, 0x437c0000 ;  /* 0x437c000000107802 */ /* 0x000fe20000000f00 */
[----:B------:R-:W-:Y:S02]  /*2c40*/  VIADD R12, R12, 0x4 ;  /* 0x000000040c0c7836 */ /* 0x000fe40000000000 */
[--C-:B--2---:R-:W-:Y:S01]  /*2c50*/  FADD R22, R8, -R20.reuse ;  /* 0x8000001408167221 */ /* 0x104fe20000000000 */
[--C-:B------:R-:W-:Y:S01]  /*2c60*/  FADD R18, R9, -R20.reuse ;  /* 0x8000001409127221 */ /* 0x100fe20000000000 */
[----:B------:R-:W-:Y:S02]  /*2c70*/  FADD R10, R10, -R20 ;  /* 0x800000140a0a7221 */ /* 0x000fe40000000000 */
[-C--:B------:R-:W-:Y:S01]  /*2c80*/  FFMA.SAT R9, R22, R15.reuse, 0.5 ;  /* 0x3f00000016097423 */ /* 0x080fe2000000200f */
[-C--:B------:R-:W-:Y:S01]  /*2c90*/  FFMA.SAT R17, R18, R15.reuse, 0.5 ;  /* 0x3f00000012117423 */ /* 0x080fe2000000200f */
[----:B------:R-:W-:-:S02]  /*2ca0*/  FFMA.SAT R21, R10, R15, 0.5 ;  /* 0x3f0000000a157423 */ /* 0x000fc4000000200f */
[-C--:B------:R-:W-:Y:S01]  /*2cb0*/  FFMA.RM R8, R9, R16.reuse, 12582913 ;  /* 0x4b40000109087423 */ /* 0x080fe20000004010 */
[----:B------:R-:W-:-:S03]  /*2cc0*/  FFMA.RM R9, R17, R16, 12582913 ;  /* 0x4b40000111097423 */ /* 0x000fc60000004010 */
[C---:B------:R-:W-:Y:S01]  /*2cd0*/  FADD R17, R8.reuse, -12583039 ;  /* 0xcb40007f08117421 */ /* 0x040fe20000000000 */
[----:B------:R-:W-:Y:S01]  /*2ce0*/  FADD R19, R9, -12583039 ;  /* 0xcb40007f09137421 */ /* 0x000fe20000000000 */
[----:B------:R-:W-:Y:S02]  /*2cf0*/  IMAD.SHL.U32 R8, R8, 0x800000, RZ ;  /* 0x0080000008087824 */ /* 0x000fe400078e00ff */
[----:B------:R-:W-:Y:S01]  /*2d00*/  FFMA R17, R22, 1.4426950216293334961, -R17 ;  /* 0x3fb8aa3b16117823 */ /* 0x000fe20000000811 */
[----:B------:R-:W-:-:S03]  /*2d10*/  FFMA R19, R18, 1.4426950216293334961, -R19 ;  /* 0x3fb8aa3b12137823 */ /* 0x000fc60000000813 */
[----:B------:R-:W-:Y:S01]  /*2d20*/  FFMA R17, R22, 1.925963033500011079e-08, R17 ;  /* 0x32a5706016117823 */ /* 0x000fe20000000011 */
[----:B------:R-:W-:Y:S01]  /*2d30*/  FFMA R19, R18, 1.925963033500011079e-08, R19 ;  /* 0x32a5706012137823 */ /* 0x000fe20000000013 */
[----:B------:R-:W-:Y:S01]  /*2d40*/  FADD R18, R11, -R20 ;  /* 0x800000140b127221 */ /* 0x000fe20000000000 */
[----:B------:R-:W-:-:S03]  /*2d50*/  FFMA.RM R11, R21, R16, 12582913 ;  /* 0x4b400001150b7423 */ /* 0x000fc60000004010 */
[----:B------:R-:W-:Y:S01]  /*2d60*/  FFMA.SAT R21, R18, R15, 0.5 ;  /* 0x3f00000012157423 */ /* 0x000fe2000000200f */
[C---:B------:R-:W-:Y:S01]  /*2d70*/  FADD R15, R11.reuse, -12583039 ;  /* 0xcb40007f0b0f7421 */ /* 0x040fe20000000000 */
[----:B------:R-:W0:Y:S01]  /*2d80*/  MUFU.EX2 R17, R17 ;  /* 0x0000001100117308 */ /* 0x000e220000000800 */
[----:B------:R-:W-:Y:S02]  /*2d90*/  IMAD.SHL.U32 R11, R11, 0x800000, RZ ;  /* 0x008000000b0b7824 */ /* 0x000fe400078e00ff */
[----:B------:R-:W-:Y:S01]  /*2da0*/  FFMA.RM R16, R21, R16, 12582913 ;  /* 0x4b40000115107423 */ /* 0x000fe20000004010 */
[----:B------:R-:W-:-:S03]  /*2db0*/  FFMA R15, R10, 1.4426950216293334961, -R15 ;  /* 0x3fb8aa3b0a0f7823 */ /* 0x000fc6000000080f */
[----:B------:R-:W-:Y:S01]  /*2dc0*/  FADD R21, R16, -12583039 ;  /* 0xcb40007f10157421 */ /* 0x000fe20000000000 */
[----:B------:R-:W-:Y:S01]  /*2dd0*/  FFMA R15, R10, 1.925963033500011079e-08, R15 ;  /* 0x32a570600a0f7823 */ /* 0x000fe2000000000f */
[----:B------:R-:W1:Y:S01]  /*2de0*/  MUFU.EX2 R19, R19 ;  /* 0x0000001300137308 */ /* 0x000e620000000800 */
[----:B------:R-:W-:Y:S01]  /*2df0*/  SHF.L.U32 R16, R16, 0x17, RZ ;  /* 0x0000001710107819 */ /* 0x000fe200000006ff */
[----:B------:R-:W-:-:S04]  /*2e00*/  FFMA R21, R18, 1.4426950216293334961, -R21 ;  /* 0x3fb8aa3b12157823 */ /* 0x000fc80000000815 */
[----:B------:R-:W-:Y:S01]  /*2e10*/  FFMA R21, R18, 1.925963033500011079e-08, R21 ;  /* 0x32a5706012157823 */ /* 0x000fe20000000015 */
[----:B------:R-:W-:Y:S01]  /*2e20*/  SHF.L.U32 R18, R9, 0x17, RZ ;  /* 0x0000001709127819 */ /* 0x000fe200000006ff */
[----:B------:R2:W3:Y:S01]  /*2e30*/  MUFU.EX2 R10, R15 ;  /* 0x0000000f000a7308 */ /* 0x0004e20000000800 */
[----:B0-----:R-:W-:-:S07]  /*2e40*/  FMUL R8, R8, R17 ;  /* 0x0000001108087220 */ /* 0x001fce0000400000 */
[----:B------:R-:W0:Y:S01]  /*2e50*/  MUFU.EX2 R21, R21 ;  /* 0x0000001500157308 */ /* 0x000e220000000800 */
[----:B-1----:R-:W-:Y:S01]  /*2e60*/  FMUL R9, R18, R19 ;  /* 0x0000001312097220 */ /* 0x002fe20000400000 */
[----:B--2---:R-:W-:-:S04]  /*2e70*/  LOP3.LUT R15, R5, 0x7ffffffc, RZ, 0xc0, !PT ;  /* 0x7ffffffc050f7812 */ /* 0x004fc800078ec0ff */
[----:B------:R-:W-:Y:S01]  /*2e80*/  ISETP.NE.AND P2, PT, R12, R15, PT ;  /* 0x0000000f0c00720c */ /* 0x000fe20003f45270 */
[----:B---3--:R-:W-:Y:S01]  /*2e90*/  FMUL R10, R11, R10 ;  /* 0x0000000a0b0a7220 */ /* 0x008fe20000400000 */
[----:B0-----:R-:W-:Y:S01]  /*2ea0*/  FMUL R11, R16, R21 ;  /* 0x00000015100b7220 */ /* 0x001fe20000400000 */
[----:B------:R-:W-:-:S04]  /*2eb0*/  FADD R16, R8, R13 ;  /* 0x0000000d08107221 */ /* 0x000fc80000000000 */
[----:B------:R1:W-:Y:S01]  /*2ec0*/  STL.128 [R14+0x400], R8 ;  /* 0x000400080e007387 */ /* 0x0003e20000100c00 */
[----:B------:R-:W-:-:S04]  /*2ed0*/  FADD R13, R16, R9 ;  /* 0x00000009100d7221 */ /* 0x000fc80000000000 */
[----:B------:R-:W-:-:S04]  /*2ee0*/  FADD R16, R13, R10 ;  /* 0x0000000a0d107221 */ /* 0x000fc80000000000 */
[----:B------:R-:W-:Y:S01]  /*2ef0*/  FADD R13, R16, R11 ;  /* 0x0000000b100d7221 */ /* 0x000fe20000000000 */
[----:B------:R-:W-:Y:S06]  /*2f00*/  @P2 BRA `(.L_x_43) ;  /* 0xfffffffc003c2947 */ /* 0x000fec000383ffff */
[----:B------:R-:W-:Y:S05]  /*2f10*/  BSYNC.RECONVERGENT B2 ;  /* 0x0000000000027941 */ /* 0x000fea0003800200 */
.L_x_42:
[----:B-1----:R-:W-:-:S07]  /*2f20*/  MOV R8, R15 ;  /* 0x0000000f00087202 */ /* 0x002fce0000000f00 */
.L_x_41:
[----:B------:R-:W-:Y:S05]  /*2f30*/  BSYNC.RECONVERGENT B0 ;  /* 0x0000000000007941 */ /* 0x000fea0003800200 */
.L_x_40:
[----:B------:R-:W-:Y:S01]  /*2f40*/  ISETP.NE.AND P2, PT, R6, RZ, PT ;  /* 0x000000ff0600720c */ /* 0x000fe20003f45270 */
[----:B------:R-:W-:-:S12]  /*2f50*/  BSSY.RECONVERGENT B0, `(.L_x_44) ;  /* 0x000002d000007945 */ /* 0x000fd80003800200 */
[----:B------:R-:W-:Y:S05]  /*2f60*/  @!P2 BRA `(.L_x_45) ;  /* 0x0000000000aca947 */ /* 0x000fea0003800000 */
[----:B------:R-:W-:-:S05]  /*2f70*/  IMAD R8, R8, 0x4, R1 ;  /* 0x0000000408087824 */ /* 0x000fca00078e0201 */
[----:B--2-4-:R-:W2:Y:S01]  /*2f80*/  LDL R11, [R8+0x200] ;  /* 0x00020000080b7983 */ /* 0x014ea20000100800 */
[----:B0-----:R-:W-:Y:S02]  /*2f90*/  HFMA2 R9, -RZ, RZ, 0.96630859375, -0.0022525787353515625 ;  /* 0x3bbb989dff097431 */ /* 0x001fe400000001ff */
[----:B------:R-:W-:Y:S01]  /*2fa0*/  IMAD.MOV.U32 R10, RZ, RZ, 0x437c0000 ;  /* 0x437c0000ff0a7424 */ /* 0x000fe200078e00ff */
[----:B------:R-:W-:Y:S01]  /*2fb0*/  ISETP.NE.AND P3, PT, R6, 0x1, PT ;  /* 0x000000010600780c */ /* 0x000fe20003f65270 */
[----:B--2---:R-:W-:-:S04]  /*2fc0*/  FADD R12, R11, -R20 ;  /* 0x800000140b0c7221 */ /* 0x004fc80000000000 */
[----:B------:R-:W-:-:S04]  /*2fd0*/  FFMA.SAT R11, R12, R9, 0.5 ;  /* 0x3f0000000c0b7423 */ /* 0x000fc80000002009 */
[----:B------:R-:W-:-:S04]  /*2fe0*/  FFMA.RM R11, R11, R10, 12582913 ;  /* 0x4b4000010b0b7423 */ /* 0x000fc8000000400a */
[C---:B------:R-:W-:Y:S01]  /*2ff0*/  FADD R15, R11.reuse, -12583039 ;  /* 0xcb40007f0b0f7421 */ /* 0x040fe20000000000 */
[----:B------:R-:W-:-:S03]  /*3000*/  SHF.L.U32 R11, R11, 0x17, RZ ;  /* 0x000000170b0b7819 */ /* 0x000fc600000006ff */
[----:B------:R-:W-:-:S04]  /*3010*/  FFMA R15, R12, 1.4426950216293334961, -R15 ;  /* 0x3fb8aa3b0c0f7823 */ /* 0x000fc8000000080f */
[----:B------:R-:W-:-:S04]  /*3020*/  FFMA R15, R12, 1.925963033500011079e-08, R15 ;  /* 0x32a570600c0f7823 */ /* 0x000fc8000000000f */
[----:B------:R-:W0:Y:S02]  /*3030*/  MUFU.EX2 R12, R15 ;  /* 0x0000000f000c7308 */ /* 0x000e240000000800 */
[----:B0-----:R-:W-:-:S04]  /*3040*/  FMUL R11, R11, R12 ;  /* 0x0000000c0b0b7220 */ /* 0x001fc80000400000 */
[----:B------:R-:W-:Y:S01]  /*3050*/  FADD R13, R13, R11 ;  /* 0x0000000b0d0d7221 */ /* 0x000fe20000000000 */
[----:B------:R1:W-:Y:S01]  /*3060*/  STL [R8+0x400], R11 ;  /* 0x0004000b08007387 */ /* 0x0003e20000100800 */
[----:B------:R-:W-:Y:S05]  /*3070*/  @!P3 BRA `(.L_x_45) ;  /* 0x000000000068b947 */ /* 0x000fea0003800000 */
[----:B-1----:R-:W2:Y:S01]  /*3080*/  LDL R11, [R8+0x204] ;  /* 0x00020400080b7983 */ /* 0x002ea20000100800 */
[----:B------:R-:W-:Y:S01]  /*3090*/  ISETP.NE.AND P3, PT, R6, 0x2, PT ;  /* 0x000000020600780c */ /* 0x000fe20003f65270 */
[----:B--2---:R-:W-:-:S04]  /*30a0*/  FADD R12, R11, -R20 ;  /* 0x800000140b0c7221 */ /* 0x004fc80000000000 */
[----:B------:R-:W-:-:S04]  /*30b0*/  FFMA.SAT R11, R12, R9, 0.5 ;  /* 0x3f0000000c0b7423 */ /* 0x000fc80000002009 */
[----:B------:R-:W-:-:S04]  /*30c0*/  FFMA.RM R11, R11, R10, 12582913 ;  /* 0x4b4000010b0b7423 */ /* 0x000fc8000000400a */
[C---:B------:R-:W-:Y:S01]  /*30d0*/  FADD R15, R11.reuse, -12583039 ;  /* 0xcb40007f0b0f7421 */ /* 0x040fe20000000000 */
[----:B------:R-:W-:-:S03]  /*30e0*/  IMAD.SHL.U32 R11, R11, 0x800000, RZ ;  /* 0x008000000b0b7824 */ /* 0x000fc600078e00ff */
[----:B------:R-:W-:-:S04]  /*30f0*/  FFMA R15, R12, 1.4426950216293334961, -R15 ;  /* 0x3fb8aa3b0c0f7823 */ /* 0x000fc8000000080f */
[----:B------:R-:W-:-:S04]  /*3100*/  FFMA R15, R12, 1.925963033500011079e-08, R15 ;  /* 0x32a570600c0f7823 */ /* 0x000fc8000000000f */
[----:B------:R-:W0:Y:S02]  /*3110*/  MUFU.EX2 R12, R15 ;  /* 0x0000000f000c7308 */ /* 0x000e240000000800 */
[----:B0-----:R-:W-:-:S04]  /*3120*/  FMUL R11, R11, R12 ;  /* 0x0000000c0b0b7220 */ /* 0x001fc80000400000 */
[----:B------:R-:W-:Y:S01]  /*3130*/  FADD R13, R13, R11 ;  /* 0x0000000b0d0d7221 */ /* 0x000fe20000000000 */
[----:B------:R3:W-:Y:S01]  /*3140*/  STL [R8+0x404], R11 ;  /* 0x0004040b08007387 */ /* 0x0007e20000100800 */
[----:B------:R-:W-:Y:S05]  /*3150*/  @!P3 BRA `(.L_x_45) ;  /* 0x000000000030b947 */ /* 0x000fea0003800000 */
[----:B---3--:R-:W2:Y:S02]  /*3160*/  LDL R11, [R8+0x208] ;  /* 0x00020800080b7983 */ /* 0x008ea40000100800 */
        /* <DEDUP_REMOVED lines=10> */
[----:B------:R0:W-:Y:S06]  /*3210*/  STL [R8+0x408], R9 ;  /* 0x0004080908007387 */ /* 0x0001ec0000100800 */
.L_x_45:
[----:B------:R-:W-:Y:S05]  /*3220*/  BSYNC.RECONVERGENT B0 ;  /* 0x0000000000007941 */ /* 0x000fea0003800200 */
.L_x_44:
[----:B-----5:R-:W-:Y:S01]  /*3230*/  FMNMX R42, R41, R20, !PT ;  /* 0x00000014292a7209 */ /* 0x020fe20007800000 */
[----:B0-----:R-:W-:Y:S01]  /*3240*/  IMAD.MOV.U32 R9, RZ, RZ, 0x3bbb989d ;  /* 0x3bbb989dff097424 */ /* 0x001fe200078e00ff */
[----:B-1234-:R-:W-:-:S03]  /*3250*/  MOV R11, 0x437c0000 ;  /* 0x437c0000000b7802 */ /* 0x01efc60000000f00 */
[----:B------:R-:W-:Y:S01]  /*3260*/  FADD R41, R41, -R42 ;  /* 0x8000002a29297221 */ /* 0x000fe20000000000 */
[----:B------:R-:W-:-:S03]  /*3270*/  FADD R20, -R42, R20 ;  /* 0x000000142a147221 */ /* 0x000fc60000000100 */
[-C--:B------:R-:W-:Y:S01]  /*3280*/  FFMA.SAT R8, R41, R9.reuse, 0.5 ;  /* 0x3f00000029087423 */ /* 0x080fe20000002009 */
[----:B------:R-:W-:-:S03]  /*3290*/  FFMA.SAT R9, R20, R9, 0.5 ;  /* 0x3f00000014097423 */ /* 0x000fc60000002009 */
        /* <DEDUP_REMOVED lines=9> */
[----:B------:R-:W-:Y:S02]  /*3330*/  SHF.L.U32 R20, R11, 0x17, RZ ;  /* 0x000000170b147819 */ /* 0x000fe400000006ff */
[----:B------:R-:W0:Y:S08]  /*3340*/  MUFU.EX2 R9, R10 ;  /* 0x0000000a00097308 */ /* 0x000e300000000800 */
[----:B------:R-:W1:Y:S01]  /*3350*/  MUFU.EX2 R15, R15 ;  /* 0x0000000f000f7308 */ /* 0x000e620000000800 */
[----:B0-----:R-:W-:-:S04]  /*3360*/  FMUL R9, R8, R9 ;  /* 0x0000000908097220 */ /* 0x001fc80000400000 */
[----:B------:R-:W-:Y:S01]  /*3370*/  FMUL R21, R40, R9 ;  /* 0x0000000928157220 */ /* 0x000fe20000400000 */
[----:B-1----:R-:W-:-:S04]  /*3380*/  FMUL R20, R20, R15 ;  /* 0x0000000f14147220 */ /* 0x002fc80000400000 */
[----:B------:R-:W-:Y:S01]  /*3390*/  FFMA R40, R20, R13, R21 ;  /* 0x0000000d14287223 */ /* 0x000fe20000000015 */
[----:B------:R-:W-:Y:S06]  /*33a0*/  @!P0 BRA `(.L_x_46) ;  /* 0x0000000c00fc8947 */ /* 0x000fec0003800000 */
[----:B------:R-:W-:-:S07]  /*33b0*/  IMAD.MOV.U32 R22, RZ, RZ, RZ ;  /* 0x000000ffff167224 */ /* 0x000fce00078e00ff */
.L_x_59:
[----:B------:R-:W-:Y:S01]  /*33c0*/  ISETP.GE.AND P0, PT, R4, 0x10, PT ;  /* 0x000000100400780c */ /* 0x000fe20003f06270 */
[----:B------:R-:W-:Y:S01]  /*33d0*/  BSSY.RECONVERGENT B0, `(.L_x_47) ;  /* 0x0000043000007945 */ /* 0x000fe20003800200 */
[----:B------:R-:W-:Y:S02]  /*33e0*/  HFMA2 R19, -RZ, RZ, 0, 0 ;  /* 0x00000000ff137431 */ /* 0x000fe400000001ff */
[----:B------:R-:W-:-:S09]  /*33f0*/  IMAD.MOV.U32 R17, RZ, RZ, RZ ;  /* 0x000000ffff117224 */ /* 0x000fd200078e00ff */
[----:B------:R-:W-:Y:S05]  /*3400*/  @!P0 BRA `(.L_x_48) ;  /* 0x0000000000fc8947 */ /* 0x000fea0003800000 */
[----:B------:R-:W-:Y:S01]  /*3410*/  BSSY.RECONVERGENT B2, `(.L_x_49) ;  /* 0x000003d000027945 */ /* 0x000fe20003800200 */
[----:B------:R-:W-:Y:S01]  /*3420*/  MOV R19, RZ ;  /* 0x000000ff00137202 */ /* 0x000fe20000000f00 */
[----:B------:R-:W-:-:S07]  /*3430*/  IMAD.MOV.U32 R44, RZ, RZ, RZ ;  /* 0x000000ffff2c7224 */ /* 0x000fce00078e00ff */
.L_x_50:
[C---:B------:R-:W-:Y:S01]  /*3440*/  LEA R41, R44.reuse, UR11, 0x2 ;  /* 0x0000000b2c297c11 */ /* 0x040fe2000f8e10ff */
[----:B------:R-:W0:Y:S04]  /*3450*/  LDC R23, c[0x0][0x3bc] ;  /* 0x0000ef00ff177b82 */ /* 0x000e280000000800 */
[----:B------:R-:W2:Y:S04]  /*3460*/  LDL.128 R12, [R41] ;  /* 0x00000000290c7983 */ /* 0x000ea80000100c00 */
[----:B------:R-:W3:Y:S01]  /*3470*/  LDL.128 R8, [R41+0x10] ;  /* 0x0000100029087983 */ /* 0x000ee20000100c00 */
[----:B0-----:R-:W-:-:S05]  /*3480*/  IMAD R16, R44, R23, R22 ;  /* 0x000000172c107224 */ /* 0x001fca00078e0216 */
[----:B------:R-:W-:-:S05]  /*3490*/  LEA R16, R16, R3, 0x2 ;  /* 0x0000000310107211 */ /* 0x000fca00078e10ff */
[----:B------:R-:W2:Y:S01]  /*34a0*/  LDS R17, [R16] ;  /* 0x0000000010117984 */ /* 0x000ea20000000800 */
[----:B------:R-:W-:-:S05]  /*34b0*/  IMAD R18, R23, 0x4, R16 ;  /* 0x0000000417127824 */ /* 0x000fca00078e0210 */
[----:B------:R-:W-:-:S05]  /*34c0*/  LEA R52, R23, R18, 0x2 ;  /* 0x0000001217347211 */ /* 0x000fca00078e10ff */
[C---:B------:R-:W-:Y:S02]  /*34d0*/  IMAD R48, R23.reuse, 0x4, R52 ;  /* 0x0000000417307824 */ /* 0x040fe400078e0234 */
[----:B------:R-:W-:Y:S03]  /*34e0*/  LDS R52, [R52] ;  /* 0x0000000034347984 */ /* 0x000fe60000000800 */
[----:B------:R-:W-:-:S05]  /*34f0*/  LEA R46, R23, R48, 0x2 ;  /* 0x00000030172e7211 */ /* 0x000fca00078e10ff */
[----:B------:R-:W-:Y:S01]  /*3500*/  LDS R16, [R46] ;  /* 0x000000002e107984 */ /* 0x000fe20000000800 */
[----:B------:R-:W-:-:S05]  /*3510*/  IMAD R50, R23, 0x4, R46 ;  /* 0x0000000417327824 */ /* 0x000fca00078e022e */
[----:B------:R-:W-:Y:S01]  /*3520*/  LDS R43, [R50] ;  /* 0x00000000322b7984 */ /* 0x000fe20000000800 */
[----:B--2---:R-:W-:-:S03]  /*3530*/  FFMA R12, R12, R17, R19 ;  /* 0x000000110c0c7223 */ /* 0x004fc60000000013 */
[----:B------:R-:W0:Y:S02]  /*3540*/  LDS R17, [R18] ;  /* 0x0000000012117984 */ /* 0x000e240000000800 */
[----:B0-----:R-:W-:Y:S02]  /*3550*/  FFMA R13, R13, R17, R12 ;  /* 0x000000110d0d7223 */ /* 0x001fe4000000000c */
[----:B------:R-:W0:Y:S02]  /*3560*/  LDS R12, [R48] ;  /* 0x00000000300c7984 */ /* 0x000e240000000800 */
[----:B------:R-:W-:-:S04]  /*3570*/  FFMA R14, R14, R52, R13 ;  /* 0x000000340e0e7223 */ /* 0x000fc8000000000d */
[----:B0-----:R-:W-:Y:S02]  /*3580*/  FFMA R17, R15, R12, R14 ;  /* 0x0000000c0f117223 */ /* 0x001fe4000000000e */
[----:B------:R-:W2:Y:S02]  /*3590*/  LDL.128 R12, [R41+0x20] ;  /* 0x00002000290c7983 */ /* 0x000ea40000100c00 */
[----:B---3--:R-:W-:Y:S02]  /*35a0*/  FFMA R8, R8, R16, R17 ;  /* 0x0000001008087223 */ /* 0x008fe40000000011 */
[----:B------:R-:W3:Y:S01]  /*35b0*/  LDL.128 R16, [R41+0x30] ;  /* 0x0000300029107983 */ /* 0x000ee20000100c00 */
[----:B------:R-:W-:Y:S01]  /*35c0*/  IADD3 R44, PT, PT, R44, 0x10, RZ ;  /* 0x000000102c2c7810 */ /* 0x000fe20007ffe0ff */
[----:B------:R-:W-:Y:S01]  /*35d0*/  FFMA R9, R9, R43, R8 ;  /* 0x0000002b09097223 */ /* 0x000fe20000000008 */
[----:B------:R-:W-:Y:S02]  /*35e0*/  LEA R8, R23, R50, 0x2 ;  /* 0x0000003217087211 */ /* 0x000fe400078e10ff */
[----:B------:R-:W-:-:S03]  /*35f0*/  ISETP.NE.AND P0, PT, R44, R7, PT ;  /* 0x000000072c00720c */ /* 0x000fc60003f05270 */
[----:B------:R-:W0:Y:S01]  /*3600*/  LDS R43, [R8] ;  /* 0x00000000082b7984 */ /* 0x000e220000000800 */
[----:B------:R-:W-:-:S05]  /*3610*/  IMAD R48, R23, 0x4, R8 ;  /* 0x0000000417307824 */ /* 0x000fca00078e0208 */
[----:B------:R-:W-:Y:S01]  /*3620*/  LEA R46, R23, R48, 0x2 ;  /* 0x00000030172e7211 */ /* 0x000fe200078e10ff */
[----:B0-----:R-:W-:Y:S02]  /*3630*/  FFMA R10, R10, R43, R9 ;  /* 0x0000002b0a0a7223 */ /* 0x001fe40000000009 */
[----:B------:R-:W0:Y:S02]  /*3640*/  LDS R9, [R48] ;  /* 0x0000000030097984 */ /* 0x000e240000000800 */
[----:B0-----:R-:W-:Y:S02]  /*3650*/  FFMA R9, R11, R9, R10 ;  /* 0x000000090b097223 */ /* 0x001fe4000000000a */
[----:B------:R-:W2:Y:S02]  /*3660*/  LDS R10, [R46] ;  /* 0x000000002e0a7984 */ /* 0x000ea40000000800 */
[----:B--2---:R-:W-:Y:S01]  /*3670*/  FFMA R10, R12, R10, R9 ;  /* 0x0000000a0c0a7223 */ /* 0x004fe20000000009 */
[----:B------:R-:W-:-:S05]  /*3680*/  IMAD R12, R23, 0x4, R46 ;  /* 0x00000004170c7824 */ /* 0x000fca00078e022e */
[----:B------:R-:W-:Y:S02]  /*3690*/  LEA R50, R23, R12, 0x2 ;  /* 0x0000000c17327211 */ /* 0x000fe400078e10ff */
[----:B------:R-:W0:Y:S04]  /*36a0*/  LDS R12, [R12] ;  /* 0x000000000c0c7984 */ /* 0x000e280000000800 */
[----:B------:R-:W1:Y:S01]  /*36b0*/  LDS R8, [R50] ;  /* 0x0000000032087984 */ /* 0x000e620000000800 */
[----:B0-----:R-:W-:Y:S01]  /*36c0*/  FFMA R13, R13, R12, R10 ;  /* 0x0000000c0d0d7223 */ /* 0x001fe2000000000a */
[----:B------:R-:W-:-:S03]  /*36d0*/  IMAD R10, R23, 0x4, R50 ;  /* 0x00000004170a7824 */ /* 0x000fc600078e0232 */
[----:B-1----:R-:W-:Y:S02]  /*36e0*/  FFMA R14, R14, R8, R13 ;  /* 0x000000080e0e7223 */ /* 0x002fe4000000000d */
[C---:B------:R-:W-:Y:S02]  /*36f0*/  LEA R48, R23.reuse, R10, 0x2 ;  /* 0x0000000a17307211 */ /* 0x040fe400078e10ff */
[----:B------:R-:W0:Y:S03]  /*3700*/  LDS R10, [R10] ;  /* 0x000000000a0a7984 */ /* 0x000e260000000800 */
[C---:B------:R-:W-:Y:S01]  /*3710*/  IMAD R8, R23.reuse, 0x4, R48 ;  /* 0x0000000417087824 */ /* 0x040fe200078e0230 */
[----:B------:R-:W3:Y:S04]  /*3720*/  LDS R9, [R48] ;  /* 0x0000000030097984 */ /* 0x000ee80000000800 */
[----:B------:R-:W-:-:S02]  /*3730*/  LEA R46, R23, R8, 0x2 ;  /* 0x00000008172e7211 */ /* 0x000fc400078e10ff */
[----:B------:R-:W1:Y:S03]  /*3740*/  LDS R8, [R8] ;  /* 0x0000000008087984 */ /* 0x000e660000000800 */
[----:B------:R-:W-:Y:S02]  /*3750*/  IMAD R23, R23, 0x4, R46 ;  /* 0x0000000417177824 */ /* 0x000fe400078e022e */
[----:B------:R-:W2:Y:S04]  /*3760*/  LDS R46, [R46] ;  /* 0x000000002e2e7984 */ /* 0x000ea80000000800 */
[----:B------:R-:W4:Y:S01]  /*3770*/  LDS R23, [R23] ;  /* 0x0000000017177984 */ /* 0x000f220000000800 */
[----:B0-----:R-:W-:-:S04]  /*3780*/  FFMA R15, R15, R10, R14 ;  /* 0x0000000a0f0f7223 */ /* 0x001fc8000000000e */
[----:B---3--:R-:W-:-:S04]  /*3790*/  FFMA R16, R16, R9, R15 ;  /* 0x0000000910107223 */ /* 0x008fc8000000000f */
[----:B-1----:R-:W-:-:S04]  /*37a0*/  FFMA R17, R17, R8, R16 ;  /* 0x0000000811117223 */ /* 0x002fc80000000010 */
[----:B--2---:R-:W-:-:S04]  /*37b0*/  FFMA R18, R18, R46, R17 ;  /* 0x0000002e12127223 */ /* 0x004fc80000000011 */
[----:B----4-:R-:W-:Y:S01]  /*37c0*/  FFMA R19, R19, R23, R18 ;  /* 0x0000001713137223 */ /* 0x010fe20000000012 */
[----:B------:R-:W-:Y:S06]  /*37d0*/  @P0 BRA `(.L_x_50) ;  /* 0xfffffffc00180947 */ /* 0x000fec000383ffff */
[----:B------:R-:W-:Y:S05]  /*37e0*/  BSYNC.RECONVERGENT B2 ;  /* 0x0000000000027941 */ /* 0x000fea0003800200 */
.L_x_49:
[----:B------:R-:W-:-:S07]  /*37f0*/  IMAD.MOV.U32 R17, RZ, RZ, R7 ;  /* 0x000000ffff117224 */ /* 0x000fce00078e0007 */
.L_x_48:
[----:B------:R-:W-:Y:S05]  /*3800*/  BSYNC.RECONVERGENT B0 ;  /* 0x0000000000007941 */ /* 0x000fea0003800200 */
.L_x_47:
[----:B------:R-:W-:Y:S01]  /*3810*/  LOP3.LUT P0, R8, R5, 0xf, RZ, 0xc0, !PT ;  /* 0x0000000f05087812 */ /* 0x000fe2000780c0ff */
[----:B------:R-:W-:-:S12]  /*3820*/  BSSY.RECONVERGENT B0, `(.L_x_51) ;  /* 0x0000050000007945 */ /* 0x000fd80003800200 */
[----:B------:R-:W-:Y:S05]  /*3830*/  @!P0 BRA `(.L_x_52) ;  /* 0x0000000400388947 */ /* 0x000fea0003800000 */
[----:B------:R-:W-:Y:S01]  /*3840*/  IADD3 R8, PT, PT, R8, -0x1, RZ ;  /* 0xffffffff08087810 */ /* 0x000fe20007ffe0ff */
[----:B------:R-:W-:Y:S03]  /*3850*/  BSSY.RECONVERGENT B2, `(.L_x_53) ;  /* 0x0000021000027945 */ /* 0x000fe60003800200 */
[----:B------:R-:W-:-:S13]  /*3860*/  ISETP.GE.U32.AND P0, PT, R8, 0x7, PT ;  /* 0x000000070800780c */ /* 0x000fda0003f06070 */
[----:B------:R-:W-:Y:S05]  /*3870*/  @!P0 BRA `(.L_x_54) ;  /* 0x0000000000788947 */ /* 0x000fea0003800000 */
[C---:B------:R-:W-:Y:S01]  /*3880*/  LEA R18, R17.reuse, UR11, 0x2 ;  /* 0x0000000b11127c11 */ /* 0x040fe2000f8e10ff */
[----:B------:R-:W0:Y:S04]  /*3890*/  LDC R16, c[0x0][0x3bc] ;  /* 0x0000ef00ff107b82 */ /* 0x000e280000000800 */
[----:B------:R-:W2:Y:S04]  /*38a0*/  LDL.128 R8, [R18] ;  /* 0x0000000012087983 */ /* 0x000ea80000100c00 */
[----:B------:R1:W3:Y:S01]  /*38b0*/  LDL.128 R12, [R18+0x10] ;  /* 0x00001000120c7983 */ /* 0x0002e20000100c00 */
[----:B0-----:R-:W-:-:S02]  /*38c0*/  IMAD R44, R17, R16, R22 ;  /* 0x00000010112c7224 */ /* 0x001fc400078e0216 */
[----:B------:R-:W-:Y:S02]  /*38d0*/  VIADD R17, R17, 0x8 ;  /* 0x0000000811117836 */ /* 0x000fe40000000000 */
[----:B------:R-:W-:-:S05]  /*38e0*/  IMAD R23, R44, 0x4, R3 ;  /* 0x000000042c177824 */ /* 0x000fca00078e0203 */
[----:B------:R-:W2:Y:S02]  /*38f0*/  LDS R41, [R23] ;  /* 0x0000000017297984 */ /* 0x000ea40000000800 */
[----:B--2---:R-:W-:Y:S01]  /*3900*/  FFMA R8, R8, R41, R19 ;  /* 0x0000002908087223 */ /* 0x004fe20000000013 */
[----:B------:R-:W-:-:S05]  /*3910*/  LEA R41, R16, R23, 0x2 ;  /* 0x0000001710297211 */ /* 0x000fca00078e10ff */
[C---:B------:R-:W-:Y:S02]  /*3920*/  IMAD R43, R16.reuse, 0x4, R41 ;  /* 0x00000004102b7824 */ /* 0x040fe400078e0229 */
[----:B------:R-:W0:Y:S03]  /*3930*/  LDS R41, [R41] ;  /* 0x0000000029297984 */ /* 0x000e260000000800 */
[----:B------:R-:W-:Y:S01]  /*3940*/  LEA R19, R16, R43, 0x2 ;  /* 0x0000002b10137211 */ /* 0x000fe200078e10ff */
[----:B------:R-:W2:Y:S01]  /*3950*/  LDS R44, [R43] ;  /* 0x000000002b2c7984 */ /* 0x000ea20000000800 */
[----:B0-----:R-:W-:-:S04]  /*3960*/  FFMA R9, R41, R9, R8 ;  /* 0x0000000929097223 */ /* 0x001fc80000000008 */
[----:B--2---:R-:W-:Y:S01]  /*3970*/  FFMA R10, R44, R10, R9 ;  /* 0x0000000a2c0a7223 */ /* 0x004fe20000000009 */
[C---:B------:R-:W-:Y:S02]  /*3980*/  IMAD R9, R16.reuse, 0x4, R19 ;  /* 0x0000000410097824 */ /* 0x040fe400078e0213 */
[----:B------:R-:W0:Y:S03]  /*3990*/  LDS R19, [R19] ;  /* 0x0000000013137984 */ /* 0x000e260000000800 */
[C---:B------:R-:W-:Y:S02]  /*39a0*/  LEA R23, R16.reuse, R9, 0x2 ;  /* 0x0000000910177211 */ /* 0x040fe400078e10ff */
[----:B------:R-:W3:Y:S03]  /*39b0*/  LDS R9, [R9] ;  /* 0x0000000009097984 */ /* 0x000ee60000000800 */
[C---:B------:R-:W-:Y:S01]  /*39c0*/  IMAD R45, R16.reuse, 0x4, R23 ;  /* 0x00000004102d7824 */ /* 0x040fe200078e0217 */
[----:B------:R-:W2:Y:S04]  /*39d0*/  LDS R8, [R23] ;  /* 0x0000000017087984 */ /* 0x000ea80000000800 */
[----:B-1----:R-:W-:-:S02]  /*39e0*/  LEA R18, R16, R45, 0x2 ;  /* 0x0000002d10127211 */ /* 0x002fc400078e10ff */
[----:B------:R-:W1:Y:S04]  /*39f0*/  LDS R16, [R45] ;  /* 0x000000002d107984 */ /* 0x000e680000000800 */
[----:B------:R-:W4:Y:S01]  /*3a00*/  LDS R41, [R18] ;  /* 0x0000000012297984 */ /* 0x000f220000000800 */
[----:B0-----:R-:W-:-:S04]  /*3a10*/  FFMA R11, R19, R11, R10 ;  /* 0x0000000b130b7223 */ /* 0x001fc8000000000a */
[----:B---3--:R-:W-:-:S04]  /*3a20*/  FFMA R11, R12, R9, R11 ;  /* 0x000000090c0b7223 */ /* 0x008fc8000000000b */
[----:B--2---:R-:W-:-:S04]  /*3a30*/  FFMA R11, R8, R13, R11 ;  /* 0x0000000d080b7223 */ /* 0x004fc8000000000b */
[----:B-1----:R-:W-:-:S04]  /*3a40*/  FFMA R14, R16, R14, R11 ;  /* 0x0000000e100e7223 */ /* 0x002fc8000000000b */
[----:B----4-:R-:W-:-:S07]  /*3a50*/  FFMA R19, R41, R15, R14 ;  /* 0x0000000f29137223 */ /* 0x010fce000000000e */
.L_x_54:
[----:B------:R-:W-:Y:S05]  /*3a60*/  BSYNC.RECONVERGENT B2 ;  /* 0x0000000000027941 */ /* 0x000fea0003800200 */
.L_x_53:
[----:B------:R-:W-:-:S04]  /*3a70*/  LOP3.LUT R8, R5, 0x7, RZ, 0xc0, !PT ;  /* 0x0000000705087812 */ /* 0x000fc800078ec0ff */
[----:B------:R-:W-:-:S13]  /*3a80*/  ISETP.NE.AND P0, PT, R8, RZ, PT ;  /* 0x000000ff0800720c */ /* 0x000fda0003f05270 */
[----:B------:R-:W-:Y:S05]  /*3a90*/  @!P0 BRA `(.L_x_52) ;  /* 0x0000000000a08947 */ /* 0x000fea0003800000 */
[----:B------:R-:W-:Y:S01]  /*3aa0*/  IADD3 R8, PT, PT, R8, -0x1, RZ ;  /* 0xffffffff08087810 */ /* 0x000fe20007ffe0ff */
[----:B------:R-:W-:Y:S03]  /*3ab0*/  BSSY.RECONVERGENT B2, `(.L_x_55) ;  /* 0x0000014000027945 */ /* 0x000fe60003800200 */
[----:B------:R-:W-:-:S13]  /*3ac0*/  ISETP.GE.U32.AND P0, PT, R8, 0x3, PT ;  /* 0x000000030800780c */ /* 0x000fda0003f06070 */
[----:B------:R-:W-:Y:S05]  /*3ad0*/  @!P0 BRA `(.L_x_56) ;  /* 0x0000000000448947 */ /* 0x000fea0003800000 */
[C---:B------:R-:W-:Y:S01]  /*3ae0*/  LEA R8, R17.reuse, UR11, 0x2 ;  /* 0x0000000b11087c11 */ /* 0x040fe2000f8e10ff */
[----:B------:R-:W0:Y:S05]  /*3af0*/  LDC R12, c[0x0][0x3bc] ;  /* 0x0000ef00ff0c7b82 */ /* 0x000e2a0000000800 */
[----:B------:R-:W2:Y:S01]  /*3b00*/  LDL.128 R8, [R8] ;  /* 0x0000000008087983 */ /* 0x000ea20000100c00 */
[C---:B0-----:R-:W-:Y:S02]  /*3b10*/  IMAD R14, R17.reuse, R12, R22 ;  /* 0x0000000c110e7224 */ /* 0x041fe400078e0216 */
[----:B------:R-:W-:Y:S02]  /*3b20*/  VIADD R17, R17, 0x4 ;  /* 0x0000000411117836 */ /* 0x000fe40000000000 */
[----:B------:R-:W-:-:S05]  /*3b30*/  IMAD R13, R14, 0x4, R3 ;  /* 0x000000040e0d7824 */ /* 0x000fca00078e0203 */
[C---:B------:R-:W-:Y:S02]  /*3b40*/  LEA R15, R12.reuse, R13, 0x2 ;  /* 0x0000000d0c0f7211 */ /* 0x040fe400078e10ff */
[----:B------:R-:W2:Y:S03]  /*3b50*/  LDS R13, [R13] ;  /* 0x000000000d0d7984 */ /* 0x000ea60000000800 */
[C---:B------:R-:W-:Y:S02]  /*3b60*/  IMAD R23, R12.reuse, 0x4, R15 ;  /* 0x000000040c177824 */ /* 0x040fe400078e020f */
[----:B------:R-:W0:Y:S03]  /*3b70*/  LDS R15, [R15] ;  /* 0x000000000f0f7984 */ /* 0x000e260000000800 */
[----:B------:R-:W-:-:S02]  /*3b80*/  LEA R14, R12, R23, 0x2 ;  /* 0x000000170c0e7211 */ /* 0x000fc400078e10ff */
[----:B------:R-:W1:Y:S04]  /*3b90*/  LDS R12, [R23] ;  /* 0x00000000170c7984 */ /* 0x000e680000000800 */
[----:B------:R-:W3:Y:S01]  /*3ba0*/  LDS R41, [R14] ;  /* 0x000000000e297984 */ /* 0x000ee20000000800 */
[----:B--2---:R-:W-:-:S04]  /*3bb0*/  FFMA R8, R8, R13, R19 ;  /* 0x0000000d08087223 */ /* 0x004fc80000000013 */
[----:B0-----:R-:W-:-:S04]  /*3bc0*/  FFMA R9, R15, R9, R8 ;  /* 0x000000090f097223 */ /* 0x001fc80000000008 */
[----:B-1----:R-:W-:-:S04]  /*3bd0*/  FFMA R10, R12, R10, R9 ;  /* 0x0000000a0c0a7223 */ /* 0x002fc80000000009 */
[----:B---3--:R-:W-:-:S07]  /*3be0*/  FFMA R19, R41, R11, R10 ;  /* 0x0000000b29137223 */ /* 0x008fce000000000a */
.L_x_56:
[----:B------:R-:W-:Y:S05]  /*3bf0*/  BSYNC.RECONVERGENT B2 ;  /* 0x0000000000027941 */ /* 0x000fea0003800200 */
.L_x_55:
[----:B------:R-:W-:Y:S05]  /*3c00*/  @!P2 BRA `(.L_x_52) ;  /* 0x000000000044a947 */ /* 0x000fea0003800000 */
[C---:B------:R-:W-:Y:S01]  /*3c10*/  LEA R10, R17.reuse, UR11, 0x2 ;  /* 0x0000000b110a7c11 */ /* 0x040fe2000f8e10ff */
[----:B------:R-:W0:Y:S04]  /*3c20*/  LDC R13, c[0x0][0x3bc] ;  /* 0x0000ef00ff0d7b82 */ /* 0x000e280000000800 */
[----:B------:R-:W2:Y:S01]  /*3c30*/  LDL.64 R8, [R10] ;  /* 0x000000000a087983 */ /* 0x000ea20000100a00 */
[----:B------:R-:W-:Y:S01]  /*3c40*/  ISETP.NE.AND P0, PT, R6, 0x1, PT ;  /* 0x000000010600780c */ /* 0x000fe20003f05270 */
[----:B0-----:R-:W-:-:S05]  /*3c50*/  IMAD R12, R17, R13, R22 ;  /* 0x0000000d110c7224 */ /* 0x001fca00078e0216 */
[----:B------:R-:W-:-:S05]  /*3c60*/  LEA R12, R12, R3, 0x2 ;  /* 0x000000030c0c7211 */ /* 0x000fca00078e10ff */
[----:B------:R-:W2:Y:S02]  /*3c70*/  LDS R11, [R12] ;  /* 0x000000000c0b7984 */ /* 0x000ea40000000800 */
[----:B--2---:R-:W-:Y:S01]  /*3c80*/  FFMA R19, R8, R11, R19 ;  /* 0x0000000b08137223 */ /* 0x004fe20000000013 */
[----:B------:R-:W-:Y:S06]  /*3c90*/  @!P0 BRA `(.L_x_52) ;  /* 0x0000000000208947 */ /* 0x000fec0003800000 */
[----:B------:R-:W2:Y:S01]  /*3ca0*/  LDL R10, [R10+0x8] ;  /* 0x000008000a0a7983 */ /* 0x000ea20000100800 */
[----:B------:R-:W-:Y:S01]  /*3cb0*/  ISETP.NE.AND P0, PT, R6, 0x2, PT ;  /* 0x000000020600780c */ /* 0x000fe20003f05270 */
[----:B------:R-:W-:-:S12]  /*3cc0*/  IMAD R8, R13, 0x4, R12 ;  /* 0x000000040d087824 */ /* 0x000fd800078e020c */
[----:B------:R-:W-:Y:S02]  /*3cd0*/  @P0 LEA R11, R13, R8, 0x2 ;  /* 0x000000080d0b0211 */ /* 0x000fe400078e10ff */
[----:B------:R-:W0:Y:S04]  /*3ce0*/  LDS R8, [R8] ;  /* 0x0000000008087984 */ /* 0x000e280000000800 */
[----:B------:R-:W2:Y:S01]  /*3cf0*/  @P0 LDS R12, [R11] ;  /* 0x000000000b0c0984 */ /* 0x000ea20000000800 */
[----:B0-----:R-:W-:-:S04]  /*3d00*/  FFMA R19, R8, R9, R19 ;  /* 0x0000000908137223 */ /* 0x001fc80000000013 */
[----:B--2---:R-:W-:-:S07]  /*3d10*/  @P0 FFMA R19, R12, R10, R19 ;  /* 0x0000000a0c130223 */ /* 0x004fce0000000013 */
.L_x_52:
[----:B------:R-:W-:Y:S05]  /*3d20*/  BSYNC.RECONVERGENT B0 ;  /* 0x0000000000007941 */ /* 0x000fea0003800200 */
.L_x_51:
[----:B------:R-:W-:-:S05]  /*3d30*/  LEA R10, R22, UR6, 0x2 ;  /* 0x00000006160a7c11 */ /* 0x000fca000f8e10ff */
[----:B------:R-:W2:Y:S01]  /*3d40*/  LDL R8, [R10] ;  /* 0x000000000a087983 */ /* 0x000ea20000100800 */
[----:B------:R-:W0:Y:S01]  /*3d50*/  MUFU.RCP R11, R40 ;  /* 0x00000028000b7308 */ /* 0x000e220000001000 */
[----:B------:R-:W-:Y:S01]  /*3d60*/  BSSY.RECONVERGENT B0, `(.L_x_57) ;  /* 0x000000d000007945 */ /* 0x000fe20003800200 */
[----:B0-----:R-:W-:-:S04]  /*3d70*/  FFMA R12, -R40, R11, 1 ;  /* 0x3f800000280c7423 */ /* 0x001fc8000000010b */
[----:B------:R-:W-:Y:S01]  /*3d80*/  FFMA R11, R11, R12, R11 ;  /* 0x0000000c0b0b7223 */ /* 0x000fe2000000000b */
[----:B--2---:R-:W-:-:S04]  /*3d90*/  FMUL R9, R21, R8 ;  /* 0x0000000815097220 */ /* 0x004fc80000400000 */
[----:B------:R-:W-:-:S04]  /*3da0*/  FFMA R8, R20, R19, R9 ;  /* 0x0000001314087223 */ /* 0x000fc80000000009 */
[----:B------:R-:W0:Y:S01]  /*3db0*/  FCHK P0, R8, R40 ;  /* 0x0000002808007302 */ /* 0x000e220000000000 */
[----:B------:R-:W-:-:S04]  /*3dc0*/  FFMA R12, R8, R11, RZ ;  /* 0x0000000b080c7223 */ /* 0x000fc800000000ff */
[----:B------:R-:W-:-:S04]  /*3dd0*/  FFMA R9, -R40, R12, R8 ;  /* 0x0000000c28097223 */ /* 0x000fc80000000108 */
[----:B------:R-:W-:Y:S01]  /*3de0*/  FFMA R9, R11, R9, R12 ;  /* 0x000000090b097223 */ /* 0x000fe2000000000c */
[----:B0-----:R-:W-:Y:S06]  /*3df0*/  @!P0 BRA `(.L_x_58) ;  /* 0x00000000000c8947 */ /* 0x001fec0003800000 */
[----:B------:R-:W-:-:S07]  /*3e00*/  MOV R11, 0x3e20 ;  /* 0x00003e20000b7802 */ /* 0x000fce0000000f00 */
[----:B------:R-:W-:Y:S05]  /*3e10*/  CALL.REL.NOINC `($__internal_0_$__cuda_sm3x_div_rn_noftz_f32_slowpath) ;  /* 0x0000000400947944 */ /* 0x000fea0003c00000 */
[----:B------:R-:W-:-:S07]  /*3e20*/  IMAD.MOV.U32 R9, RZ, RZ, R12 ;  /* 0x000000ffff097224 */ /* 0x000fce00078e000c */
.L_x_58:
[----:B------:R-:W-:Y:S05]  /*3e30*/  BSYNC.RECONVERGENT B0 ;  /* 0x0000000000007941 */ /* 0x000fea0003800200 */
.L_x_57:
[----:B------:R-:W0:Y:S01]  /*3e40*/  LDC R41, c[0x0][0x3bc] ;  /* 0x0000ef00ff297b82 */ /* 0x000e220000000800 */
[----:B------:R1:W-:Y:S01]  /*3e50*/  STL [R10], R9 ;  /* 0x000000090a007387 */ /* 0x0003e20000100800 */
[----:B------:R-:W-:-:S04]  /*3e60*/  IADD3 R22, PT, PT, R22, 0x1, RZ ;  /* 0x0000000116167810 */ /* 0x000fc80007ffe0ff */
[----:B0-----:R-:W-:-:S13]  /*3e70*/  ISETP.NE.AND P0, PT, R22, R41, PT ;  /* 0x000000291600720c */ /* 0x001fda0003f05270 */
[----:B-1----:R-:W-:Y:S05]  /*3e80*/  @P0 BRA `(.L_x_59) ;  /* 0xfffffff4004c0947 */ /* 0x002fea000383ffff */
[----:B------:R-:W-:Y:S01]  /*3e90*/  UISETP.GE.U32.AND UP0, UPT, UR18, 0xf, UPT ;  /* 0x0000000f1200788c */ /* 0x000fe2000bf06070 */
[----:B------:R-:W-:Y:S01]  /*3ea0*/  IMAD.IADD R44, R25, 0x1, R30 ;  /* 0x00000001192c7824 */ /* 0x000fe200078e021e */
[----:B------:R-:W-:-:S07]  /*3eb0*/  MOV R18, RZ ;  /* 0x000000ff00127202 */ /* 0x000fce0000000f00 */
[----:B------:R-:W-:Y:S05]  /*3ec0*/  BRA.U !UP0, `(.L_x_60) ;  /* 0x0000000108787547 */ /* 0x000fea000b800000 */
[----:B------:R-:W-:Y:S01]  /*3ed0*/  BSSY.RECONVERGENT B0, `(.L_x_61) ;  /* 0x000001c000007945 */ /* 0x000fe20003800200 */
[----:B------:R-:W-:-:S07]  /*3ee0*/  IMAD.MOV.U32 R46, RZ, RZ, RZ ;  /* 0x000000ffff2e7224 */ /* 0x000fce00078e00ff */
.L_x_62:
[----:B------:R-:W-:-:S05]  /*3ef0*/  LEA R43, R46, UR6, 0x2 ;  /* 0x000000062e2b7c11 */ /* 0x000fca000f8e10ff */
[----:B0-----:R-:W2:Y:S01]  /*3f00*/  LDL.128 R8, [R43] ;  /* 0x000000002b087983 */ /* 0x001ea20000100c00 */
[----:B------:R-:W-:-:S03]  /*3f10*/  IMAD R49, R44, R41, R46 ;  /* 0x000000292c317224 */ /* 0x000fc600078e022e */
[----:B------:R-:W3:Y:S01]  /*3f20*/  LDL.128 R12, [R43+0x10] ;  /* 0x000010002b0c7983 */ /* 0x000ee20000100c00 */
[----:B------:R-:W-:-:S03]  /*3f30*/  IMAD.WIDE R48, R49, 0x4, R36 ;  /* 0x0000000431307825 */ /* 0x000fc600078e0224 */
[----:B------:R-:W4:Y:S04]  /*3f40*/  LDL.128 R16, [R43+0x20] ;  /* 0x000020002b107983 */ /* 0x000f280000100c00 */
[----:B------:R-:W5:Y:S01]  /*3f50*/  LDL.128 R20, [R43+0x30] ;  /* 0x000030002b147983 */ /* 0x000f620000100c00 */
[----:B------:R-:W-:-:S04]  /*3f60*/  IADD3 R46, PT, PT, R46, 0x10, RZ ;  /* 0x000000102e2e7810 */ /* 0x000fc80007ffe0ff */
[----:B------:R-:W-:Y:S01]  /*3f70*/  ISETP.NE.AND P0, PT, R46, R31, PT ;  /* 0x0000001f2e00720c */ /* 0x000fe20003f05270 */
[----:B--2---:R0:W-:Y:S04]  /*3f80*/  STG.E desc[UR8][R48.64], R8 ;  /* 0x0000000830007986 */ /* 0x0041e8000c101908 */
[----:B------:R0:W-:Y:S04]  /*3f90*/  STG.E desc[UR8][R48.64+0x4], R9 ;  /* 0x0000040930007986 */ /* 0x0001e8000c101908 */
[----:B------:R0:W-:Y:S04]  /*3fa0*/  STG.E desc[UR8][R48.64+0x8], R10 ;  /* 0x0000080a30007986 */ /* 0x0001e8000c101908 */
[----:B------:R0:W-:Y:S04]  /*3fb0*/  STG.E desc[UR8][R48.64+0xc], R11 ;  /* 0x00000c0b30007986 */ /* 0x0001e8000c101908 */
[----:B---3--:R0:W-:Y:S04]  /*3fc0*/  STG.E desc[UR8][R48.64+0x10], R12 ;  /* 0x0000100c30007986 */ /* 0x0081e8000c101908 */
[----:B------:R0:W-:Y:S04]  /*3fd0*/  STG.E desc[UR8][R48.64+0x14], R13 ;  /* 0x0000140d30007986 */ /* 0x0001e8000c101908 */
[----:B------:R0:W-:Y:S04]  /*3fe0*/  STG.E desc[UR8][R48.64+0x18], R14 ;  /* 0x0000180e30007986 */ /* 0x0001e8000c101908 */
[----:B------:R0:W-:Y:S04]  /*3ff0*/  STG.E desc[UR8][R48.64+0x1c], R15 ;  /* 0x00001c0f30007986 */ /* 0x0001e8000c101908 */
[----:B----4-:R0:W-:Y:S04]  /*4000*/  STG.E desc[UR8][R48.64+0x20], R16 ;  /* 0x0000201030007986 */ /* 0x0101e8000c101908 */
[----:B------:R0:W-:Y:S04]  /*4010*/  STG.E desc[UR8][R48.64+0x24], R17 ;  /* 0x0000241130007986 */ /* 0x0001e8000c101908 */
[----:B------:R0:W-:Y:S04]  /*4020*/  STG.E desc[UR8][R48.64+0x28], R18 ;  /* 0x0000281230007986 */ /* 0x0001e8000c101908 */
[----:B------:R0:W-:Y:S04]  /*4030*/  STG.E desc[UR8][R48.64+0x2c], R19 ;  /* 0x00002c1330007986 */ /* 0x0001e8000c101908 */
[----:B-----5:R0:W-:Y:S04]  /*4040*/  STG.E desc[UR8][R48.64+0x30], R20 ;  /* 0x0000301430007986 */ /* 0x0201e8000c101908 */
[----:B------:R0:W-:Y:S04]  /*4050*/  STG.E desc[UR8][R48.64+0x34], R21 ;  /* 0x0000341530007986 */ /* 0x0001e8000c101908 */
[----:B------:R0:W-:Y:S04]  /*4060*/  STG.E desc[UR8][R48.64+0x38], R22 ;  /* 0x0000381630007986 */ /* 0x0001e8000c101908 */
[----:B------:R0:W-:Y:S01]  /*4070*/  STG.E desc[UR8][R48.64+0x3c], R23 ;  /* 0x00003c1730007986 */ /* 0x0001e2000c101908 */
[----:B------:R-:W-:Y:S05]  /*4080*/  @P0 BRA `(.L_x_62) ;  /* 0xfffffffc00980947 */ /* 0x000fea000383ffff */
[----:B------:R-:W-:Y:S05]  /*4090*/  BSYNC.RECONVERGENT B0 ;  /* 0x0000000000007941 */ /* 0x000fea0003800200 */
.L_x_61:
[----:B0-----:R-:W-:-:S07]  /*40a0*/  IMAD.MOV.U32 R18, RZ, RZ, R31 ;  /* 0x000000ffff127224 */ /* 0x001fce00078e001f */
.L_x_60:
[----:B------:R-:W-:-:S09]  /*40b0*/  UISETP.NE.AND UP0, UPT, UR5, URZ, UPT ;  /* 0x000000ff0500728c */ /* 0x000fd2000bf05270 */
[----:B------:R-:W-:Y:S05]  /*40c0*/  BRA.U !UP0, `(.L_x_46) ;  /* 0x0000000108b47547 */ /* 0x000fea000b800000 */
[----:B------:R-:W-:Y:S02]  /*40d0*/  UIADD3 UR4, UPT, UPT, UR5, -0x1, URZ ;  /* 0xffffffff05047890 */ /* 0x000fe4000fffe0ff */
[----:B------:R-:W-:Y:S02]  /*40e0*/  UISETP.NE.AND UP1, UPT, UR19, URZ, UPT ;  /* 0x000000ff1300728c */ /* 0x000fe4000bf25270 */
[----:B------:R-:W-:-:S09]  /*40f0*/  UISETP.GE.U32.AND UP0, UPT, UR4, 0x7, UPT ;  /* 0x000000070400788c */ /* 0x000fd2000bf06070 */
[----:B------:R-:W-:Y:S05]  /*4100*/  BRA.U !UP0, `(.L_x_63) ;  /* 0x0000000108387547 */ /* 0x000fea000b800000 */
[----:B------:R-:W-:-:S05]  /*4110*/  LEA R19, R18, UR6, 0x2 ;  /* 0x0000000612137c11 */ /* 0x000fca000f8e10ff */
[----:B------:R-:W2:Y:S04]  /*4120*/  LDL.128 R8, [R19] ;  /* 0x0000000013087983 */ /* 0x000ea80000100c00 */
[----:B------:R-:W3:Y:S01]  /*4130*/  LDL.128 R12, [R19+0x10] ;  /* 0x00001000130c7983 */ /* 0x000ee20000100c00 */
[----:B------:R-:W-:Y:S01]  /*4140*/  IMAD R17, R44, R41, R18 ;  /* 0x000000292c117224 */ /* 0x000fe200078e0212 */
[----:B------:R-:W-:-:S03]  /*4150*/  IADD3 R18, PT, PT, R18, 0x8, RZ ;  /* 0x0000000812127810 */ /* 0x000fc60007ffe0ff */
[----:B------:R-:W-:-:S05]  /*4160*/  IMAD.WIDE R16, R17, 0x4, R36 ;  /* 0x0000000411107825 */ /* 0x000fca00078e0224 */
[----:B--2---:R0:W-:Y:S04]  /*4170*/  STG.E desc[UR8][R16.64], R8 ;  /* 0x0000000810007986 */ /* 0x0041e8000c101908 */
[----:B------:R0:W-:Y:S04]  /*4180*/  STG.E desc[UR8][R16.64+0x4], R9 ;  /* 0x0000040910007986 */ /* 0x0001e8000c101908 */
[----:B------:R0:W-:Y:S04]  /*4190*/  STG.E desc[UR8][R16.64+0x8], R10 ;  /* 0x0000080a10007986 */ /* 0x0001e8000c101908 */
[----:B------:R0:W-:Y:S04]  /*41a0*/  STG.E desc[UR8][R16.64+0xc], R11 ;  /* 0x00000c0b10007986 */ /* 0x0001e8000c101908 */
[----:B---3--:R0:W-:Y:S04]  /*41b0*/  STG.E desc[UR8][R16.64+0x10], R12 ;  /* 0x0000100c10007986 */ /* 0x0081e8000c101908 */
[----:B------:R0:W-:Y:S04]  /*41c0*/  STG.E desc[UR8][R16.64+0x14], R13 ;  /* 0x0000140d10007986 */ /* 0x0001e8000c101908 */
[----:B------:R0:W-:Y:S04]  /*41d0*/  STG.E desc[UR8][R16.64+0x18], R14 ;  /* 0x0000180e10007986 */ /* 0x0001e8000c101908 */
[----:B------:R0:W-:Y:S02]  /*41e0*/  STG.E desc[UR8][R16.64+0x1c], R15 ;  /* 0x00001c0f10007986 */ /* 0x0001e4000c101908 */
.L_x_63:
[----:B------:R-:W-:Y:S05]  /*41f0*/  BRA.U !UP1, `(.L_x_46) ;  /* 0x0000000109687547 */ /* 0x000fea000b800000 */
[----:B------:R-:W-:Y:S02]  /*4200*/  UIADD3 UR4, UPT, UPT, UR19, -0x1, URZ ;  /* 0xffffffff13047890 */ /* 0x000fe4000fffe0ff */
[----:B------:R-:W-:Y:S02]  /*4210*/  UISETP.NE.AND UP1, UPT, UR20, URZ, UPT ;  /* 0x000000ff1400728c */ /* 0x000fe4000bf25270 */
[----:B------:R-:W-:-:S09]  /*4220*/  UISETP.GE.U32.AND UP0, UPT, UR4, 0x3, UPT ;  /* 0x000000030400788c */ /* 0x000fd2000bf06070 */
[----:B------:R-:W-:Y:S05]  /*4230*/  BRA.U !UP0, `(.L_x_64) ;  /* 0x0000000108247547 */ /* 0x000fea000b800000 */
[----:B0-----:R-:W-:-:S06]  /*4240*/  LEA R8, R18, UR6, 0x2 ;  /* 0x0000000612087c11 */ /* 0x001fcc000f8e10ff */
[----:B------:R-:W2:Y:S01]  /*4250*/  LDL.128 R8, [R8] ;  /* 0x0000000008087983 */ /* 0x000ea20000100c00 */
[----:B------:R-:W-:Y:S02]  /*4260*/  IMAD R13, R44, R41, R18 ;  /* 0x000000292c0d7224 */ /* 0x000fe400078e0212 */
[----:B------:R-:W-:Y:S02]  /*4270*/  VIADD R18, R18, 0x4 ;  /* 0x0000000412127836 */ /* 0x000fe40000000000 */
[----:B------:R-:W-:-:S05]  /*4280*/  IMAD.WIDE R12, R13, 0x4, R36 ;  /* 0x000000040d0c7825 */ /* 0x000fca00078e0224 */
[----:B--2---:R1:W-:Y:S04]  /*4290*/  STG.E desc[UR8][R12.64], R8 ;  /* 0x000000080c007986 */ /* 0x0043e8000c101908 */
[----:B------:R1:W-:Y:S04]  /*42a0*/  STG.E desc[UR8][R12.64+0x4], R9 ;  /* 0x000004090c007986 */ /* 0x0003e8000c101908 */
[----:B------:R1:W-:Y:S04]  /*42b0*/  STG.E desc[UR8][R12.64+0x8], R10 ;  /* 0x0000080a0c007986 */ /* 0x0003e8000c101908 */
[----:B------:R1:W-:Y:S02]  /*42c0*/  STG.E desc[UR8][R12.64+0xc], R11 ;  /* 0x00000c0b0c007986 */ /* 0x0003e4000c101908 */
.L_x_64:
[----:B------:R-:W-:Y:S05]  /*42d0*/  BRA.U !UP1, `(.L_x_46) ;  /* 0x0000000109307547 */ /* 0x000fea000b800000 */
[----:B01----:R-:W-:-:S05]  /*42e0*/  LEA R12, R18, UR6, 0x2 ;  /* 0x00000006120c7c11 */ /* 0x003fca000f8e10ff */
[----:B------:R-:W2:Y:S01]  /*42f0*/  LDL.64 R8, [R12] ;  /* 0x000000000c087983 */ /* 0x000ea20000100a00 */
[----:B------:R-:W-:Y:S01]  /*4300*/  IMAD R11, R44, R41, R18 ;  /* 0x000000292c0b7224 */ /* 0x000fe200078e0212 */
[----:B------:R-:W-:-:S03]  /*4310*/  UISETP.NE.AND UP0, UPT, UR20, 0x1, UPT ;  /* 0x000000011400788c */ /* 0x000fc6000bf05270 */
[----:B------:R-:W-:-:S05]  /*4320*/  IMAD.WIDE R10, R11, 0x4, R36 ;  /* 0x000000040b0a7825 */ /* 0x000fca00078e0224 */
[----:B--2---:R2:W-:Y:S01]  /*4330*/  STG.E desc[UR8][R10.64], R8 ;  /* 0x000000080a007986 */ /* 0x0045e2000c101908 */
[----:B------:R-:W-:Y:S05]  /*4340*/  BRA.U !UP0, `(.L_x_46) ;  /* 0x0000000108147547 */ /* 0x000fea000b800000 */
[----:B------:R-:W3:Y:S01]  /*4350*/  LDL R13, [R12+0x8] ;  /* 0x000008000c0d7983 */ /* 0x000ee20000100800 */
[----:B------:R-:W-:-:S03]  /*4360*/  UISETP.NE.AND UP0, UPT, UR20, 0x2, UPT ;  /* 0x000000021400788c */ /* 0x000fc6000bf05270 */
[----:B------:R4:W-:Y:S03]  /*4370*/  STG.E desc[UR8][R10.64+0x4], R9 ;  /* 0x000004090a007986 */ /* 0x0009e6000c101908 */
[----:B------:R-:W-:-:S13]  /*4380*/  PLOP3.LUT P0, PT, PT, PT, UP0, 0x80, 0x8 ;  /* 0x000000000008781c */ /* 0x000fda0003f0f008 */
[----:B---3--:R4:W-:Y:S02]  /*4390*/  @P0 STG.E desc[UR8][R10.64+0x8], R13 ;  /* 0x0000080d0a000986 */ /* 0x0089e4000c101908 */
.L_x_46:
[----:B012-4-:R-:W-:Y:S01]  /*43a0*/  IADD3 R11, PT, PT, R25, R30, RZ ;  /* 0x0000001e190b7210 */ /* 0x017fe20007ffe0ff */
[----:B------:R-:W-:-:S04]  /*43b0*/  VIADD R30, R30, UR7 ;  /* 0x000000071e1e7c36 */ /* 0x000fc80008000000 */
[----:B------:R-:W-:Y:S01]  /*43c0*/  IMAD.WIDE R8, R11, 0x4, R34 ;  /* 0x000000040b087825 */ /* 0x000fe200078e0222 */
[----:B------:R-:W-:-:S03]  /*43d0*/  ISETP.GE.AND P0, PT, R30, R24, PT ;  /* 0x000000181e00720c */ /* 0x000fc60003f06270 */
[----:B------:R-:W-:Y:S01]  /*43e0*/  IMAD.WIDE R10, R11, 0x4, R32 ;  /* 0x000000040b0a7825 */ /* 0x000fe200078e0220 */
[----:B------:R0:W-:Y:S04]  /*43f0*/  STG.E desc[UR8][R8.64], R40 ;  /* 0x0000002808007986 */ /* 0x0001e8000c101908 */
[----:B------:R0:W-:Y:S05]  /*4400*/  STG.E desc[UR8][R10.64], R42 ;  /* 0x0000002a0a007986 */ /* 0x0001ea000c101908 */
[----:B------:R-:W-:Y:S05]  /*4410*/  @!P0 BRA `(.L_x_65) ;  /* 0xffffffd000288947 */ /* 0x000fea000383ffff */
.L_x_13:
[----:B------:R-:W-:Y:S05]  /*4420*/  BSYNC.RECONVERGENT B1 ;  /* 0x0000000000017941 */ /* 0x000fea0003800200 */
.L_x_12:
[----:B------:R-:W-:Y:S01]  /*4430*/  BAR.SYNC.DEFER_BLOCKING 0x0 ;  /* 0x0000000000007b1d */ /* 0x000fe20000010000 */
[----:B------:R-:W-:-:S05]  /*4440*/  IADD3 R27, PT, PT, -R28, R27, RZ ;  /* 0x0000001b1c1b7210 */ /* 0x000fca0007ffe1ff */
[----:B------:R-:W-:Y:S05]  /*4450*/  @P1 BRA `(.L_x_66) ;  /* 0xffffffcc00001947 */ /* 0x000fea000383ffff */
[----:B------:R-:W-:Y:S05]  /*4460*/  EXIT ;  /* 0x000000000000794d */ /* 0x000fea0003800000 */
        .weak           $__internal_0_$__cuda_sm3x_div_rn_noftz_f32_slowpath
        .type           $__internal_0_$__cuda_sm3x_div_rn_noftz_f32_slowpath,@function
        .size           $__internal_0_$__cuda_sm3x_div_rn_noftz_f32_slowpath,(.L_x_79 - $__internal_0_$__cuda_sm3x_div_rn_noftz_f32_slowpath)
$__internal_0_$__cuda_sm3x_div_rn_noftz_f32_slowpath:
[----:B------:R-:W-:Y:S01]  /*4470*/  SHF.R.U32.HI R9, RZ, 0x17, R40 ;  /* 0x00000017ff097819 */ /* 0x000fe20000011628 */
[----:B------:R-:W-:Y:S01]  /*4480*/  BSSY.RECONVERGENT B2, `(.L_x_67) ;  /* 0x0000063000027945 */ /* 0x000fe20003800200 */
[----:B------:R-:W-:Y:S02]  /*4490*/  SHF.R.U32.HI R14, RZ, 0x17, R8 ;  /* 0x00000017ff0e7819 */ /* 0x000fe40000011608 */
[----:B------:R-:W-:Y:S02]  /*44a0*/  LOP3.LUT R9, R9, 0xff, RZ, 0xc0, !PT ;  /* 0x000000ff09097812 */ /* 0x000fe400078ec0ff */
[----:B------:R-:W-:Y:S02]  /*44b0*/  LOP3.LUT R14, R14, 0xff, RZ, 0xc0, !PT ;  /* 0x000000ff0e0e7812 */ /* 0x000fe400078ec0ff */
[----:B------:R-:W-:Y:S02]  /*44c0*/  IADD3 R16, PT, PT, R9, -0x1, RZ ;  /* 0xffffffff09107810 */ /* 0x000fe40007ffe0ff */
[----:B------:R-:W-:Y:S01]  /*44d0*/  MOV R13, R40 ;  /* 0x00000028000d7202 */ /* 0x000fe20000000f00 */
[----:B------:R-:W-:Y:S01]  /*44e0*/  VIADD R15, R14, 0xffffffff ;  /* 0xffffffff0e0f7836 */ /* 0x000fe20000000000 */
[----:B------:R-:W-:-:S04]  /*44f0*/  ISETP.GT.U32.AND P0, PT, R16, 0xfd, PT ;  /* 0x000000fd1000780c */ /* 0x000fc80003f04070 */
[----:B------:R-:W-:-:S13]  /*4500*/  ISETP.GT.U32.OR P0, PT, R15, 0xfd, P0 ;  /* 0x000000fd0f00780c */ /* 0x000fda0000704470 */
[----:B------:R-:W-:Y:S01]  /*4510*/  @!P0 MOV R12, RZ ;  /* 0x000000ff000c8202 */ /* 0x000fe20000000f00 */
[----:B------:R-:W-:Y:S06]  /*4520*/  @!P0 BRA `(.L_x_68) ;  /* 0x00000000005c8947 */ /* 0x000fec0003800000 */
[----:B------:R-:W-:Y:S02]  /*4530*/  FSETP.GTU.FTZ.AND P0, PT, |R8|, +INF , PT ;  /* 0x7f8000000800780b */ /* 0x000fe40003f1c200 */
[----:B------:R-:W-:-:S04]  /*4540*/  FSETP.GTU.FTZ.AND P3, PT, |R40|, +INF , PT ;  /* 0x7f8000002800780b */ /* 0x000fc80003f7c200 */
[----:B------:R-:W-:-:S13]  /*4550*/  PLOP3.LUT P0, PT, P0, P3, PT, 0xf8, 0x8f ;  /* 0x00000000008f781c */ /* 0x000fda0000707f70 */
[----:B------:R-:W-:Y:S05]  /*4560*/  @P0 BRA `(.L_x_69) ;  /* 0x00000004004c0947 */ /* 0x000fea0003800000 */
[----:B------:R-:W-:-:S13]  /*4570*/  LOP3.LUT P0, RZ, R13, 0x7fffffff, R8, 0xc8, !PT ;  /* 0x7fffffff0dff7812 */ /* 0x000fda000780c808 */
[----:B------:R-:W-:Y:S05]  /*4580*/  @!P0 BRA `(.L_x_70) ;  /* 0x00000004003c8947 */ /* 0x000fea0003800000 */
[----:B------:R-:W-:Y:S02]  /*4590*/  FSETP.NEU.FTZ.AND P3, PT, |R8|, +INF , PT ;  /* 0x7f8000000800780b */ /* 0x000fe40003f7d200 */
[----:B------:R-:W-:Y:S02]  /*45a0*/  FSETP.NEU.FTZ.AND P4, PT, |R40|, +INF , PT ;  /* 0x7f8000002800780b */ /* 0x000fe40003f9d200 */
[----:B------:R-:W-:-:S11]  /*45b0*/  FSETP.NEU.FTZ.AND P0, PT, |R8|, +INF , PT ;  /* 0x7f8000000800780b */ /* 0x000fd60003f1d200 */
[----:B------:R-:W-:Y:S05]  /*45c0*/  @!P4 BRA !P3, `(.L_x_70) ;  /* 0x00000004002cc947 */ /* 0x000fea0005800000 */
[----:B------:R-:W-:-:S04]  /*45d0*/  LOP3.LUT P3, RZ, R8, 0x7fffffff, RZ, 0xc0, !PT ;  /* 0x7fffffff08ff7812 */ /* 0x000fc8000786c0ff */
[----:B------:R-:W-:-:S13]  /*45e0*/  PLOP3.LUT P3, PT, P4, P3, PT, 0x2f, 0xf2 ;  /* 0x0000000000f2781c */ /* 0x000fda0002766577 */
[----:B------:R-:W-:Y:S05]  /*45f0*/  @P3 BRA `(.L_x_71) ;  /* 0x0000000400183947 */ /* 0x000fea0003800000 */
[----:B------:R-:W-:-:S04]  /*4600*/  LOP3.LUT P3, RZ, R13, 0x7fffffff, RZ, 0xc0, !PT ;  /* 0x7fffffff0dff7812 */ /* 0x000fc8000786c0ff */
[----:B------:R-:W-:-:S13]  /*4610*/  PLOP3.LUT P0, PT, P0, P3, PT, 0x2f, 0xf2 ;  /* 0x0000000000f2781c */ /* 0x000fda0000706577 */
[----:B------:R-:W-:Y:S05]  /*4620*/  @P0 BRA `(.L_x_72) ;  /* 0x0000000400000947 */ /* 0x000fea0003800000 */
[----:B------:R-:W-:Y:S02]  /*4630*/  ISETP.GE.AND P0, PT, R15, RZ, PT ;  /* 0x000000ff0f00720c */ /* 0x000fe40003f06270 */
[----:B------:R-:W-:-:S11]  /*4640*/  ISETP.GE.AND P3, PT, R16, RZ, PT ;  /* 0x000000ff1000720c */ /* 0x000fd60003f66270 */
[----:B------:R-:W-:Y:S01]  /*4650*/  @P0 IMAD.MOV.U32 R12, RZ, RZ, RZ ;  /* 0x000000ffff0c0224 */ /* 0x000fe200078e00ff */
[----:B------:R-:W-:Y:S01]  /*4660*/  @!P0 MOV R12, 0xffffffc0 ;  /* 0xffffffc0000c8802 */ /* 0x000fe20000000f00 */
[----:B------:R-:W-:Y:S01]  /*4670*/  @!P0 FFMA R8, R8, 1.84467440737095516160e+19, RZ ;  /* 0x5f80000008088823 */ /* 0x000fe200000000ff */
[----:B------:R-:W-:Y:S02]  /*4680*/  @!P3 FFMA R13, R40, 1.84467440737095516160e+19, RZ ;  /* 0x5f800000280db823 */ /* 0x000fe400000000ff */
[----:B------:R-:W-:-:S07]  /*4690*/  @!P3 IADD3 R12, PT, PT, R12, 0x40, RZ ;  /* 0x000000400c0cb810 */ /* 0x000fce0007ffe0ff */
.L_x_68:
[----:B------:R-:W-:Y:S01]  /*46a0*/  LEA R16, R9, 0xc0800000, 0x17 ;  /* 0xc080000009107811 */ /* 0x000fe200078eb8ff */
[----:B------:R-:W-:Y:S01]  /*46b0*/  BSSY.RECONVERGENT B3, `(.L_x_73) ;  /* 0x0000036000037945 */ /* 0x000fe20003800200 */
[----:B------:R-:W-:-:S03]  /*46c0*/  IADD3 R14, PT, PT, R14, -0x7f, RZ ;  /* 0xffffff810e0e7810 */ /* 0x000fc60007ffe0ff */
[----:B------:R-:W-:Y:S02]  /*46d0*/  IMAD.IADD R17, R13, 0x1, -R16 ;  /* 0x000000010d117824 */ /* 0x000fe400078e0a10 */
[C---:B------:R-:W-:Y:S02]  /*46e0*/  IMAD R8, R14.reuse, -0x800000, R8 ;  /* 0xff8000000e087824 */ /* 0x040fe400078e0208 */
[----:B------:R0:W1:Y:S01]  /*46f0*/  MUFU.RCP R16, R17 ;  /* 0x0000001100107308 */ /* 0x0000620000001000 */
[----:B------:R-:W-:Y:S01]  /*4700*/  FADD.FTZ R13, -R17, -RZ ;  /* 0x800000ff110d7221 */ /* 0x000fe20000010100 */
[----:B0-----:R-:W-:-:S04]  /*4710*/  IADD3 R17, PT, PT, R14, 0x7f, -R9 ;  /* 0x0000007f0e117810 */ /* 0x001fc80007ffe809 */
[----:B------:R-:W-:Y:S01]  /*4720*/  IADD3 R17, PT, PT, R17, R12, RZ ;  /* 0x0000000c11117210 */ /* 0x000fe20007ffe0ff */
[----:B-1----:R-:W-:-:S04]  /*4730*/  FFMA R15, R16, R13, 1 ;  /* 0x3f800000100f7423 */ /* 0x002fc8000000000d */
[----:B------:R-:W-:-:S04]  /*4740*/  FFMA R15, R16, R15, R16 ;  /* 0x0000000f100f7223 */ /* 0x000fc80000000010 */
[----:B------:R-:W-:-:S04]  /*4750*/  FFMA R16, R8, R15, RZ ;  /* 0x0000000f08107223 */ /* 0x000fc800000000ff */
[----:B------:R-:W-:-:S04]  /*4760*/  FFMA R18, R13, R16, R8 ;  /* 0x000000100d127223 */ /* 0x000fc80000000008 */
[----:B------:R-:W-:-:S04]  /*4770*/  FFMA R16, R15, R18, R16 ;  /* 0x000000120f107223 */ /* 0x000fc80000000010 */
[----:B------:R-:W-:-:S04]  /*4780*/  FFMA R13, R13, R16, R8 ;  /* 0x000000100d0d7223 */ /* 0x000fc80000000008 */
[----:B------:R-:W-:-:S05]  /*4790*/  FFMA R8, R15, R13, R16 ;  /* 0x0000000d0f087223 */ /* 0x000fca0000000010 */
[----:B------:R-:W-:-:S04]  /*47a0*/  SHF.R.U32.HI R9, RZ, 0x17, R8 ;  /* 0x00000017ff097819 */ /* 0x000fc80000011608 */
[----:B------:R-:W-:-:S05]  /*47b0*/  LOP3.LUT R9, R9, 0xff, RZ, 0xc0, !PT ;  /* 0x000000ff09097812 */ /* 0x000fca00078ec0ff */
[----:B------:R-:W-:-:S05]  /*47c0*/  IMAD.IADD R9, R9, 0x1, R17 ;  /* 0x0000000109097824 */ /* 0x000fca00078e0211 */
[----:B------:R-:W-:-:S04]  /*47d0*/  IADD3 R12, PT, PT, R9, -0x1, RZ ;  /* 0xffffffff090c7810 */ /* 0x000fc80007ffe0ff */
[----:B------:R-:W-:-:S13]  /*47e0*/  ISETP.GE.U32.AND P0, PT, R12, 0xfe, PT ;  /* 0x000000fe0c00780c */ /* 0x000fda0003f06070 */
[----:B------:R-:W-:Y:S05]  /*47f0*/  @!P0 BRA `(.L_x_74) ;  /* 0x0000000000808947 */ /* 0x000fea0003800000 */
[----:B------:R-:W-:-:S13]  /*4800*/  ISETP.GT.AND P0, PT, R9, 0xfe, PT ;  /* 0x000000fe0900780c */ /* 0x000fda0003f04270 */
[----:B------:R-:W-:Y:S05]  /*4810*/  @P0 BRA `(.L_x_75) ;  /* 0x00000000006c0947 */ /* 0x000fea0003800000 */
[----:B------:R-:W-:-:S13]  /*4820*/  ISETP.GE.AND P0, PT, R9, 0x1, PT ;  /* 0x000000010900780c */ /* 0x000fda0003f06270 */
[----:B------:R-:W-:Y:S05]  /*4830*/  @P0 BRA `(.L_x_76) ;  /* 0x0000000000740947 */ /* 0x000fea0003800000 */
[----:B------:R-:W-:Y:S02]  /*4840*/  ISETP.GE.AND P0, PT, R9, -0x18, PT ;  /* 0xffffffe80900780c */ /* 0x000fe40003f06270 */
[----:B------:R-:W-:-:S11]  /*4850*/  LOP3.LUT R8, R8, 0x80000000, RZ, 0xc0, !PT ;  /* 0x8000000008087812 */ /* 0x000fd600078ec0ff */
[----:B------:R-:W-:Y:S05]  /*4860*/  @!P0 BRA `(.L_x_76) ;  /* 0x0000000000688947 */ /* 0x000fea0003800000 */
[-CC-:B------:R-:W-:Y:S01]  /*4870*/  FFMA.RZ R12, R15, R13.reuse, R16.reuse ;  /* 0x0000000d0f0c7223 */ /* 0x180fe2000000c010 */
[C---:B------:R-:W-:Y:S02]  /*4880*/  ISETP.NE.AND P4, PT, R9.reuse, RZ, PT ;  /* 0x000000ff0900720c */ /* 0x040fe40003f85270 */
[----:B------:R-:W-:Y:S02]  /*4890*/  ISETP.NE.AND P3, PT, R9, RZ, PT ;  /* 0x000000ff0900720c */ /* 0x000fe40003f65270 */
[----:B------:R-:W-:Y:S01]  /*48a0*/  LOP3.LUT R14, R12, 0x7fffff, RZ, 0xc0, !PT ;  /* 0x007fffff0c0e7812 */ /* 0x000fe200078ec0ff */
[CCC-:B------:R-:W-:Y:S01]  /*48b0*/  FFMA.RP R12, R15.reuse, R13.reuse, R16.reuse ;  /* 0x0000000d0f0c7223 */ /* 0x1c0fe20000008010 */
[----:B------:R-:W-:Y:S01]  /*48c0*/  FFMA.RM R13, R15, R13, R16 ;  /* 0x0000000d0f0d7223 */ /* 0x000fe20000004010 */
[----:B------:R-:W-:Y:S01]  /*48d0*/  IADD3 R15, PT, PT, R9, 0x20, RZ ;  /* 0x00000020090f7810 */ /* 0x000fe20007ffe0ff */
[----:B------:R-:W-:Y:S01]  /*48e0*/  IMAD.MOV R9, RZ, RZ, -R9 ;  /* 0x000000ffff097224 */ /* 0x000fe200078e0a09 */
[----:B------:R-:W-:-:S02]  /*48f0*/  LOP3.LUT R14, R14, 0x800000, RZ, 0xfc, !PT ;  /* 0x008000000e0e7812 */ /* 0x000fc400078efcff */
[----:B------:R-:W-:Y:S02]  /*4900*/  FSETP.NEU.FTZ.AND P0, PT, R12, R13, PT ;  /* 0x0000000d0c00720b */ /* 0x000fe40003f1d000 */
[----:B------:R-:W-:Y:S02]  /*4910*/  SHF.L.U32 R15, R14, R15, RZ ;  /* 0x0000000f0e0f7219 */ /* 0x000fe400000006ff */
[----:B------:R-:W-:Y:S02]  /*4920*/  SEL R9, R9, RZ, P4 ;  /* 0x000000ff09097207 */ /* 0x000fe40002000000 */
[----:B------:R-:W-:Y:S02]  /*4930*/  ISETP.NE.AND P3, PT, R15, RZ, P3 ;  /* 0x000000ff0f00720c */ /* 0x000fe40001f65270 */
[----:B------:R-:W-:Y:S02]  /*4940*/  SHF.R.U32.HI R9, RZ, R9, R14 ;  /* 0x00000009ff097219 */ /* 0x000fe4000001160e */
[----:B------:R-:W-:-:S02]  /*4950*/  PLOP3.LUT P0, PT, P0, P3, PT, 0xf8, 0x8f ;  /* 0x00000000008f781c */ /* 0x000fc40000707f70 */
[----:B------:R-:W-:Y:S02]  /*4960*/  SHF.R.U32.HI R13, RZ, 0x1, R9 ;  /* 0x00000001ff0d7819 */ /* 0x000fe40000011609 */
[----:B------:R-:W-:-:S04]  /*4970*/  SEL R12, RZ, 0x1, !P0 ;  /* 0x00000001ff0c7807 */ /* 0x000fc80004000000 */
[----:B------:R-:W-:-:S04]  /*4980*/  LOP3.LUT R12, R12, 0x1, R13, 0xf8, !PT ;  /* 0x000000010c0c7812 */ /* 0x000fc800078ef80d */
[----:B------:R-:W-:-:S04]  /*4990*/  LOP3.LUT R12, R12, R9, RZ, 0xc0, !PT ;  /* 0x000000090c0c7212 */ /* 0x000fc800078ec0ff */
[----:B------:R-:W-:-:S04]  /*49a0*/  IADD3 R13, PT, PT, R13, R12, RZ ;  /* 0x0000000c0d0d7210 */ /* 0x000fc80007ffe0ff */
[----:B------:R-:W-:Y:S01]  /*49b0*/  LOP3.LUT R8, R13, R8, RZ, 0xfc, !PT ;  /* 0x000000080d087212 */ /* 0x000fe200078efcff */
[----:B------:R-:W-:Y:S06]  /*49c0*/  BRA `(.L_x_76) ;  /* 0x0000000000107947 */ /* 0x000fec0003800000 */
.L_x_75:
[----:B------:R-:W-:-:S04]  /*49d0*/  LOP3.LUT R8, R8, 0x80000000, RZ, 0xc0, !PT ;  /* 0x8000000008087812 */ /* 0x000fc800078ec0ff */
[----:B------:R-:W-:Y:S01]  /*49e0*/  LOP3.LUT R8, R8, 0x7f800000, RZ, 0xfc, !PT ;  /* 0x7f80000008087812 */ /* 0x000fe200078efcff */
[----:B------:R-:W-:Y:S06]  /*49f0*/  BRA `(.L_x_76) ;  /* 0x0000000000047947 */ /* 0x000fec0003800000 */
.L_x_74:
[----:B------:R-:W-:-:S07]  /*4a00*/  LEA R8, R17, R8, 0x17 ;  /* 0x0000000811087211 */ /* 0x000fce00078eb8ff */
.L_x_76:
[----:B------:R-:W-:Y:S05]  /*4a10*/  BSYNC.RECONVERGENT B3 ;  /* 0x0000000000037941 */ /* 0x000fea0003800200 */
.L_x_73:
[----:B------:R-:W-:Y:S05]  /*4a20*/  BRA `(.L_x_77) ;  /* 0x0000000000207947 */ /* 0x000fea0003800000 */
.L_x_72:
[----:B------:R-:W-:-:S04]  /*4a30*/  LOP3.LUT R8, R13, 0x80000000, R8, 0x48, !PT ;  /* 0x800000000d087812 */ /* 0x000fc800078e4808 */
[----:B------:R-:W-:Y:S01]  /*4a40*/  LOP3.LUT R8, R8, 0x7f800000, RZ, 0xfc, !PT ;  /* 0x7f80000008087812 */ /* 0x000fe200078efcff */
[----:B------:R-:W-:Y:S06]  /*4a50*/  BRA `(.L_x_77) ;  /* 0x0000000000147947 */ /* 0x000fec0003800000 */
.L_x_71:
[----:B------:R-:W-:Y:S01]  /*4a60*/  LOP3.LUT R8, R13, 0x80000000, R8, 0x48, !PT ;  /* 0x800000000d087812 */ /* 0x000fe200078e4808 */
[----:B------:R-:W-:Y:S06]  /*4a70*/  BRA `(.L_x_77) ;  /* 0x00000000000c7947 */ /* 0x000fec0003800000 */
.L_x_70:
[----:B------:R-:W0:Y:S01]  /*4a80*/  MUFU.RSQ R8, -QNAN ;  /* 0xffc0000000087908 */ /* 0x000e220000001400 */
[----:B------:R-:W-:Y:S05]  /*4a90*/  BRA `(.L_x_77) ;  /* 0x0000000000047947 */ /* 0x000fea0003800000 */
.L_x_69:
[----:B------:R-:W-:-:S07]  /*4aa0*/  FADD.FTZ R8, R8, R40 ;  /* 0x0000002808087221 */ /* 0x000fce0000010000 */
.L_x_77:
[----:B------:R-:W-:Y:S05]  /*4ab0*/  BSYNC.RECONVERGENT B2 ;  /* 0x0000000000027941 */ /* 0x000fea0003800200 */
.L_x_67:
[----:B------:R-:W-:Y:S02]  /*4ac0*/  HFMA2 R9, -RZ, RZ, 0, 0 ;  /* 0x00000000ff097431 */ /* 0x000fe400000001ff */
[----:B0-----:R-:W-:Y:S01]  /*4ad0*/  IMAD.MOV.U32 R12, RZ, RZ, R8 ;  /* 0x000000ffff0c7224 */ /* 0x001fe200078e0008 */
[----:B------:R-:W-:-:S04]  /*4ae0*/  MOV R8, R11 ;  /* 0x0000000b00087202 */ /* 0x000fc80000000f00 */
[----:B------:R-:W-:Y:S05]  /*4af0*/  RET.REL.NODEC R8 `(_Z23flash_attention_forwardPKfS0_S0_PfS1_S1_iiiii) ;  /* 0xffffffb408407950 */ /* 0x000fea0003c3ffff */
.L_x_78:
[----:B------:R-:W-:-:S00]  /*4b00*/  BRA `(.L_x_78) ;  /* 0xfffffffc00fc7947 */ /* 0x000fc0000383ffff */
[----:B------:R-:W-:-:S00]  /*4b10*/  NOP ;  /* 0x0000000000007918 */ /* 0x000fc00000000000 */
        /* <DEDUP_REMOVED lines=14> */
.L_x_79:


//--------------------- .nv.shared._Z23flash_attention_forwardPKfS0_S0_PfS1_S1_iiiii --------------------------
	.section	.nv.shared._Z23flash_attention_forwardPKfS0_S0_PfS1_S1_iiiii,"aw",@nobits
	.sectionflags	@""
	.align	16
	.zero		1024


//--------------------- .nv.shared.reserved.0     --------------------------
	.section	.nv.shared.reserved.0,"aw",@nobits
	.weak		__nv_reservedSMEM_offset_0_alias
	.size		__nv_reservedSMEM_offset_0_alias, 0, 64
	.other		__nv_reservedSMEM_offset_0_alias,@"STO_CUDA_RESERVED_SHARED STV_DEFAULT"
__nv_reservedSMEM_offset_0_alias:
	.zero		0
	.zero		64


//--------------------- .nv.constant0._Z23flash_attention_forwardPKfS0_S0_PfS1_S1_iiiii --------------------------
	.section	.nv.constant0._Z23flash_attention_forwardPKfS0_S0_PfS1_S1_iiiii,"a",@progbits
	.sectionflags	@""
	.align	4
.nv.constant0._Z23flash_attention_forwardPKfS0_S0_PfS1_S1_iiiii:
	.zero		964


//--------------------- SYMBOLS --------------------------

	.type		.nv.reservedSmem.offset0,@object
	.size		.nv.reservedSmem.offset0,0x4
	.type		.nv.reservedSmem.cap,@object
	.size		.nv.reservedSmem.cap,0x4
